//
// Generated by NVIDIA NVVM Compiler
//
// Compiler Build ID: CL-36424714
// Cuda compilation tools, release 13.0, V13.0.88
// Based on NVVM 20.0.0
//

.version 9.0
.target sm_100
.address_size 64

	// .globl	candidate0
// _ZZ10candidate0E15pad_temp_shared has been demoted
// _ZZ10candidate0E13kernel_shared has been demoted

.visible .entry candidate0(
	.param .u64 .ptr .align 1 candidate0_param_0,
	.param .u64 .ptr .align 1 candidate0_param_1,
	.param .u64 .ptr .align 1 candidate0_param_2,
	.param .u64 .ptr .align 1 candidate0_param_3
)
.maxntid 16
{
	.reg .pred 	%p<5>;
	.reg .b16 	%rs<5>;
	.reg .b32 	%r<99>;
	.reg .b32 	%f<200>;
	.reg .b64 	%rd<52>;
	// demoted variable
	.shared .align 4 .b8 _ZZ10candidate0E15pad_temp_shared[8192];
	// demoted variable
	.shared .align 4 .b8 _ZZ10candidate0E13kernel_shared[32768];
	ld.param.u64 	%rd6, [candidate0_param_0];
	ld.param.u64 	%rd3, [candidate0_param_1];
	ld.param.u64 	%rd4, [candidate0_param_2];
	ld.param.u64 	%rd5, [candidate0_param_3];
	cvta.to.global.u64 	%rd1, %rd6;
	mov.u32 	%r1, %tid.x;
	shr.u32 	%r27, %r1, 3;
	mov.u32 	%r2, %ctaid.x;
	mul.hi.u32 	%r28, %r2, 1402438301;
	shr.u32 	%r29, %r28, 5;
	mul.lo.s32 	%r30, %r29, 98;
	sub.s32 	%r31, %r2, %r30;
	cvt.u16.u32 	%rs1, %r31;
	mul.lo.s16 	%rs2, %rs1, 147;
	shr.u16 	%rs3, %rs2, 10;
	cvt.u32.u16 	%r3, %rs3;
	mov.b16 	%rs4, 784;
	mov.b32 	%r32, {%rs4, %rs3};
	prmt.b32 	%r33, %r34, %r35, 0x3340U;
	prmt.b32 	%r36, %r27, 56, 0x3340U;
	prmt.b32 	%r37, %r36, %r33, 0x5410U;
	mov.b32 	%r93, 0;
	dp2a.lo.u32.u32 	%r4, %r32, %r37, %r93;
	shl.b32 	%r38, %r1, 29;
	shr.s32 	%r39, %r38, 31;
	and.b32  	%r5, %r39, 28;
	mul.hi.u32 	%r40, %r2, -1840700269;
	shr.u32 	%r41, %r40, 2;
	mul.lo.s32 	%r42, %r41, 7;
	sub.s32 	%r43, %r2, %r42;
	shl.b32 	%r6, %r43, 2;
	and.b32  	%r7, %r1, 3;
$L__BB0_1:
	mul.lo.s32 	%r44, %r93, 1568;
	or.b32  	%r45, %r44, %r5;
	add.s32 	%r46, %r45, %r6;
	add.s32 	%r47, %r46, %r7;
	add.s32 	%r48, %r47, %r4;
	mul.wide.u32 	%rd7, %r48, 4;
	add.s64 	%rd8, %rd1, %rd7;
	ld.global.nc.f32 	%f49, [%rd8];
	shl.b32 	%r49, %r1, 2;
	shl.b32 	%r50, %r93, 6;
	or.b32  	%r51, %r50, %r49;
	mov.u32 	%r52, _ZZ10candidate0E15pad_temp_shared;
	add.s32 	%r53, %r52, %r51;
	st.shared.f32 	[%r53], %f49;
	add.s32 	%r54, %r48, 1568;
	mul.wide.u32 	%rd9, %r54, 4;
	add.s64 	%rd10, %rd1, %rd9;
	ld.global.nc.f32 	%f50, [%rd10];
	st.shared.f32 	[%r53+64], %f50;
	add.s32 	%r55, %r48, 3136;
	mul.wide.u32 	%rd11, %r55, 4;
	add.s64 	%rd12, %rd1, %rd11;
	ld.global.nc.f32 	%f51, [%rd12];
	st.shared.f32 	[%r53+128], %f51;
	add.s32 	%r56, %r48, 4704;
	mul.wide.u32 	%rd13, %r56, 4;
	add.s64 	%rd14, %rd1, %rd13;
	ld.global.nc.f32 	%f52, [%rd14];
	st.shared.f32 	[%r53+192], %f52;
	add.s32 	%r57, %r48, 6272;
	mul.wide.u32 	%rd15, %r57, 4;
	add.s64 	%rd16, %rd1, %rd15;
	ld.global.nc.f32 	%f53, [%rd16];
	st.shared.f32 	[%r53+256], %f53;
	add.s32 	%r58, %r48, 7840;
	mul.wide.u32 	%rd17, %r58, 4;
	add.s64 	%rd18, %rd1, %rd17;
	ld.global.nc.f32 	%f54, [%rd18];
	st.shared.f32 	[%r53+320], %f54;
	add.s32 	%r59, %r48, 9408;
	mul.wide.u32 	%rd19, %r59, 4;
	add.s64 	%rd20, %rd1, %rd19;
	ld.global.nc.f32 	%f55, [%rd20];
	st.shared.f32 	[%r53+384], %f55;
	add.s32 	%r60, %r48, 10976;
	mul.wide.u32 	%rd21, %r60, 4;
	add.s64 	%rd22, %rd1, %rd21;
	ld.global.nc.f32 	%f56, [%rd22];
	st.shared.f32 	[%r53+448], %f56;
	add.s32 	%r61, %r48, 12544;
	mul.wide.u32 	%rd23, %r61, 4;
	add.s64 	%rd24, %rd1, %rd23;
	ld.global.nc.f32 	%f57, [%rd24];
	st.shared.f32 	[%r53+512], %f57;
	add.s32 	%r62, %r48, 14112;
	mul.wide.u32 	%rd25, %r62, 4;
	add.s64 	%rd26, %rd1, %rd25;
	ld.global.nc.f32 	%f58, [%rd26];
	st.shared.f32 	[%r53+576], %f58;
	add.s32 	%r63, %r48, 15680;
	mul.wide.u32 	%rd27, %r63, 4;
	add.s64 	%rd28, %rd1, %rd27;
	ld.global.nc.f32 	%f59, [%rd28];
	st.shared.f32 	[%r53+640], %f59;
	add.s32 	%r64, %r48, 17248;
	mul.wide.u32 	%rd29, %r64, 4;
	add.s64 	%rd30, %rd1, %rd29;
	ld.global.nc.f32 	%f60, [%rd30];
	st.shared.f32 	[%r53+704], %f60;
	add.s32 	%r65, %r48, 18816;
	mul.wide.u32 	%rd31, %r65, 4;
	add.s64 	%rd32, %rd1, %rd31;
	ld.global.nc.f32 	%f61, [%rd32];
	st.shared.f32 	[%r53+768], %f61;
	add.s32 	%r66, %r48, 20384;
	mul.wide.u32 	%rd33, %r66, 4;
	add.s64 	%rd34, %rd1, %rd33;
	ld.global.nc.f32 	%f62, [%rd34];
	st.shared.f32 	[%r53+832], %f62;
	add.s32 	%r67, %r48, 21952;
	mul.wide.u32 	%rd35, %r67, 4;
	add.s64 	%rd36, %rd1, %rd35;
	ld.global.nc.f32 	%f63, [%rd36];
	st.shared.f32 	[%r53+896], %f63;
	add.s32 	%r68, %r48, 23520;
	mul.wide.u32 	%rd37, %r68, 4;
	add.s64 	%rd38, %rd1, %rd37;
	ld.global.nc.f32 	%f64, [%rd38];
	st.shared.f32 	[%r53+960], %f64;
	add.s32 	%r93, %r93, 16;
	setp.ne.s32 	%p1, %r93, 128;
	@%p1 bra 	$L__BB0_1;
	cvta.to.global.u64 	%rd2, %rd3;
	shl.b32 	%r71, %r29, 13;
	or.b32  	%r12, %r71, %r49;
	mov.b32 	%r94, 0;
	cvt.u64.u32 	%rd41, %r12;
$L__BB0_3:
	shl.b32 	%r72, %r94, 6;
	or.b32  	%r73, %r72, %r49;
	shl.b32 	%r74, %r73, 2;
	mov.u32 	%r75, _ZZ10candidate0E13kernel_shared;
	add.s32 	%r76, %r75, %r74;
	add.s32 	%r77, %r12, %r72;
	mul.wide.u32 	%rd39, %r77, 4;
	add.s64 	%rd40, %rd2, %rd39;
	ld.global.nc.v4.f32 	{%f65, %f66, %f67, %f68}, [%rd40];
	st.shared.v4.f32 	[%r76], {%f65, %f66, %f67, %f68};
	cvt.u64.u32 	%rd42, %r72;
	add.s64 	%rd43, %rd41, %rd42;
	shl.b64 	%rd44, %rd43, 2;
	add.s64 	%rd45, %rd2, %rd44;
	ld.global.nc.v4.f32 	{%f69, %f70, %f71, %f72}, [%rd45+256];
	st.shared.v4.f32 	[%r76+256], {%f69, %f70, %f71, %f72};
	ld.global.nc.v4.f32 	{%f73, %f74, %f75, %f76}, [%rd45+512];
	st.shared.v4.f32 	[%r76+512], {%f73, %f74, %f75, %f76};
	ld.global.nc.v4.f32 	{%f77, %f78, %f79, %f80}, [%rd45+768];
	st.shared.v4.f32 	[%r76+768], {%f77, %f78, %f79, %f80};
	ld.global.nc.v4.f32 	{%f81, %f82, %f83, %f84}, [%rd45+1024];
	st.shared.v4.f32 	[%r76+1024], {%f81, %f82, %f83, %f84};
	ld.global.nc.v4.f32 	{%f85, %f86, %f87, %f88}, [%rd45+1280];
	st.shared.v4.f32 	[%r76+1280], {%f85, %f86, %f87, %f88};
	ld.global.nc.v4.f32 	{%f89, %f90, %f91, %f92}, [%rd45+1536];
	st.shared.v4.f32 	[%r76+1536], {%f89, %f90, %f91, %f92};
	ld.global.nc.v4.f32 	{%f93, %f94, %f95, %f96}, [%rd45+1792];
	st.shared.v4.f32 	[%r76+1792], {%f93, %f94, %f95, %f96};
	add.s32 	%r94, %r94, 8;
	setp.ne.s32 	%p2, %r94, 128;
	@%p2 bra 	$L__BB0_3;
	bar.sync 	0;
	shl.b32 	%r79, %r1, 10;
	add.s32 	%r81, %r79, %r75;
	add.s32 	%r15, %r81, 16384;
	mov.b32 	%r95, 0;
	mov.f32 	%f184, 0f00000000;
	mov.f32 	%f185, %f184;
	mov.f32 	%f186, %f184;
	mov.f32 	%f187, %f184;
	mov.f32 	%f188, %f184;
	mov.f32 	%f189, %f184;
	mov.f32 	%f190, %f184;
	mov.f32 	%f191, %f184;
	mov.f32 	%f192, %f184;
	mov.f32 	%f193, %f184;
	mov.f32 	%f194, %f184;
	mov.f32 	%f195, %f184;
	mov.f32 	%f196, %f184;
	mov.f32 	%f197, %f184;
	mov.f32 	%f198, %f184;
	mov.f32 	%f199, %f184;
$L__BB0_5:
	shl.b32 	%r83, %r95, 9;
	add.s32 	%r85, %r52, %r83;
	add.s32 	%r97, %r85, 32;
	shl.b32 	%r86, %r95, 6;
	add.s32 	%r96, %r15, %r86;
	mov.b32 	%r98, 32;
$L__BB0_6:
	ld.shared.f32 	%f98, [%r96];
	ld.shared.f32 	%f99, [%r96+-16384];
	ld.shared.f32 	%f100, [%r97+-32];
	fma.rn.f32 	%f101, %f100, %f99, %f199;
	ld.shared.f32 	%f102, [%r97+-28];
	fma.rn.f32 	%f103, %f102, %f99, %f197;
	ld.shared.f32 	%f104, [%r97+-24];
	fma.rn.f32 	%f105, %f104, %f99, %f195;
	ld.shared.f32 	%f106, [%r97+-20];
	fma.rn.f32 	%f107, %f106, %f99, %f193;
	fma.rn.f32 	%f108, %f100, %f98, %f191;
	fma.rn.f32 	%f109, %f102, %f98, %f189;
	fma.rn.f32 	%f110, %f104, %f98, %f187;
	fma.rn.f32 	%f111, %f106, %f98, %f185;
	ld.shared.f32 	%f112, [%r97+-16];
	fma.rn.f32 	%f113, %f112, %f99, %f198;
	ld.shared.f32 	%f114, [%r97+-12];
	fma.rn.f32 	%f115, %f114, %f99, %f196;
	ld.shared.f32 	%f116, [%r97+-8];
	fma.rn.f32 	%f117, %f116, %f99, %f194;
	ld.shared.f32 	%f118, [%r97+-4];
	fma.rn.f32 	%f119, %f118, %f99, %f192;
	fma.rn.f32 	%f120, %f112, %f98, %f190;
	fma.rn.f32 	%f121, %f114, %f98, %f188;
	fma.rn.f32 	%f122, %f116, %f98, %f186;
	fma.rn.f32 	%f123, %f118, %f98, %f184;
	ld.shared.f32 	%f124, [%r96+4];
	ld.shared.f32 	%f125, [%r96+-16380];
	ld.shared.f32 	%f126, [%r97];
	fma.rn.f32 	%f199, %f126, %f125, %f101;
	ld.shared.f32 	%f127, [%r97+4];
	fma.rn.f32 	%f197, %f127, %f125, %f103;
	ld.shared.f32 	%f128, [%r97+8];
	fma.rn.f32 	%f195, %f128, %f125, %f105;
	ld.shared.f32 	%f129, [%r97+12];
	fma.rn.f32 	%f193, %f129, %f125, %f107;
	fma.rn.f32 	%f191, %f126, %f124, %f108;
	fma.rn.f32 	%f189, %f127, %f124, %f109;
	fma.rn.f32 	%f187, %f128, %f124, %f110;
	fma.rn.f32 	%f185, %f129, %f124, %f111;
	ld.shared.f32 	%f130, [%r97+16];
	fma.rn.f32 	%f198, %f130, %f125, %f113;
	ld.shared.f32 	%f131, [%r97+20];
	fma.rn.f32 	%f196, %f131, %f125, %f115;
	ld.shared.f32 	%f132, [%r97+24];
	fma.rn.f32 	%f194, %f132, %f125, %f117;
	ld.shared.f32 	%f133, [%r97+28];
	fma.rn.f32 	%f192, %f133, %f125, %f119;
	fma.rn.f32 	%f190, %f130, %f124, %f120;
	fma.rn.f32 	%f188, %f131, %f124, %f121;
	fma.rn.f32 	%f186, %f132, %f124, %f122;
	fma.rn.f32 	%f184, %f133, %f124, %f123;
	add.s32 	%r98, %r98, 64;
	add.s32 	%r97, %r97, 64;
	add.s32 	%r96, %r96, 8;
	setp.ne.s32 	%p3, %r98, 544;
	@%p3 bra 	$L__BB0_6;
	add.s32 	%r95, %r95, 1;
	setp.ne.s32 	%p4, %r95, 16;
	@%p4 bra 	$L__BB0_5;
	cvta.to.global.u64 	%rd46, %rd5;
	shl.b32 	%r87, %r29, 5;
	or.b32  	%r88, %r87, %r1;
	mul.wide.u32 	%rd47, %r88, 4;
	add.s64 	%rd48, %rd46, %rd47;
	mul.lo.s32 	%r89, %r1, 784;
	mad.lo.s32 	%r90, %r29, 25088, %r89;
	add.s32 	%r91, %r90, %r6;
	mad.lo.s32 	%r92, %r3, 56, %r91;
	ld.global.nc.f32 	%f134, [%rd48+64];
	ld.global.nc.f32 	%f135, [%rd48];
	cvta.to.global.u64 	%rd49, %rd4;
	add.f32 	%f136, %f199, %f135;
	max.f32 	%f137, %f136, 0f00000000;
	mul.wide.u32 	%rd50, %r92, 4;
	add.s64 	%rd51, %rd49, %rd50;
	st.global.f32 	[%rd51], %f137;
	add.f32 	%f138, %f197, %f135;
	max.f32 	%f139, %f138, 0f00000000;
	st.global.f32 	[%rd51+4], %f139;
	add.f32 	%f140, %f195, %f135;
	max.f32 	%f141, %f140, 0f00000000;
	st.global.f32 	[%rd51+8], %f141;
	add.f32 	%f142, %f193, %f135;
	max.f32 	%f143, %f142, 0f00000000;
	st.global.f32 	[%rd51+12], %f143;
	add.f32 	%f144, %f191, %f134;
	max.f32 	%f145, %f144, 0f00000000;
	st.global.f32 	[%rd51+50176], %f145;
	add.f32 	%f146, %f189, %f134;
	max.f32 	%f147, %f146, 0f00000000;
	st.global.f32 	[%rd51+50180], %f147;
	add.f32 	%f148, %f187, %f134;
	max.f32 	%f149, %f148, 0f00000000;
	st.global.f32 	[%rd51+50184], %f149;
	add.f32 	%f150, %f185, %f134;
	max.f32 	%f151, %f150, 0f00000000;
	st.global.f32 	[%rd51+50188], %f151;
	add.f32 	%f152, %f198, %f135;
	max.f32 	%f153, %f152, 0f00000000;
	st.global.f32 	[%rd51+112], %f153;
	add.f32 	%f154, %f196, %f135;
	max.f32 	%f155, %f154, 0f00000000;
	st.global.f32 	[%rd51+116], %f155;
	add.f32 	%f156, %f194, %f135;
	max.f32 	%f157, %f156, 0f00000000;
	st.global.f32 	[%rd51+120], %f157;
	add.f32 	%f158, %f192, %f135;
	max.f32 	%f159, %f158, 0f00000000;
	st.global.f32 	[%rd51+124], %f159;
	add.f32 	%f160, %f190, %f134;
	max.f32 	%f161, %f160, 0f00000000;
	st.global.f32 	[%rd51+50288], %f161;
	add.f32 	%f162, %f188, %f134;
	max.f32 	%f163, %f162, 0f00000000;
	st.global.f32 	[%rd51+50292], %f163;
	add.f32 	%f164, %f186, %f134;
	max.f32 	%f165, %f164, 0f00000000;
	st.global.f32 	[%rd51+50296], %f165;
	add.f32 	%f166, %f184, %f134;
	max.f32 	%f167, %f166, 0f00000000;
	st.global.f32 	[%rd51+50300], %f167;
	ret;

}


// ===== COMPILED SASS (sm_100) =====

	.target	sm_100

	.elftype	@"ET_EXEC"


//--------------------- .note.nv.tkinfo           --------------------------
	.section	.note.nv.tkinfo,"",@"SHT_NOTE"
	.sectionflags	@"SHF_NOTE_NV_TKINFO"
	.tkinfo
        /*0018*/ 	.word	0x00000002
        /*0030*/ 	.string	""
        /*0030*/ 	.string	"ptxas"
        /*0030*/ 	.string	"Cuda compilation tools, release 13.0, V13.0.88"
        /*0030*/ 	.string	"Build cuda_13.0.r13.0/compiler.36424714_0"
        /*0030*/ 	.string	"-arch sm_100 -m 64 "



//--------------------- .note.nv.cuinfo           --------------------------
	.section	.note.nv.cuinfo,"",@"SHT_NOTE"
	.sectionflags	@"SHF_NOTE_NV_CUINFO"
        /*0018*/ 	.short	0x0002
        /*001a*/ 	.short	0x0064
        /*001c*/ 	.short	0x0082
	.zero		2


//--------------------- .nv.info                  --------------------------
	.section	.nv.info,"",@"SHT_CUDA_INFO"
	.align	4


	//----- nvinfo : EIATTR_REGCOUNT
	.align		4
        /*0000*/ 	.byte	0x04, 0x2f
        /*0002*/ 	.short	(.L_1 - .L_0)
	.align		4
.L_0:
        /*0004*/ 	.word	index@(candidate0)
        /*0008*/ 	.word	0x000000b2


	//----- nvinfo : EIATTR_FRAME_SIZE
	.align		4
.L_1:
        /*000c*/ 	.byte	0x04, 0x11
        /*000e*/ 	.short	(.L_3 - .L_2)
	.align		4
.L_2:
        /*0010*/ 	.word	index@(candidate0)
        /*0014*/ 	.word	0x00000000


	//----- nvinfo : EIATTR_MIN_STACK_SIZE
	.align		4
.L_3:
        /*0018*/ 	.byte	0x04, 0x12
        /*001a*/ 	.short	(.L_5 - .L_4)
	.align		4
.L_4:
        /*001c*/ 	.word	index@(candidate0)
        /*0020*/ 	.word	0x00000000
.L_5:


//--------------------- .nv.compat                --------------------------
	.section	.nv.compat,"",@"SHT_CUDA_COMPAT_INFO"
	.align	4
        /*0000*/ 	.byte	0x02, 0x09, 0x00, 0x00, 0x02, 0x02, 0x01, 0x00, 0x02, 0x05, 0x05, 0x00, 0x03, 0x07, 0x01, 0x01
        /*0010*/ 	.byte	0x02, 0x03, 0x00, 0x00, 0x02, 0x06, 0x01, 0x00, 0x04, 0x0b, 0x08, 0x00, 0x09, 0x00, 0x00, 0x00
        /*0020*/ 	.byte	0x00, 0x00, 0x00, 0x00


//--------------------- .nv.info.candidate0       --------------------------
	.section	.nv.info.candidate0,"",@"SHT_CUDA_INFO"
	.sectionflags	@""
	.align	4


	//----- nvinfo : EIATTR_CUDA_API_VERSION
	.align		4
        /*0000*/ 	.byte	0x04, 0x37
        /*0002*/ 	.short	(.L_7 - .L_6)
.L_6:
        /*0004*/ 	.word	0x00000082


	//----- nvinfo : EIATTR_KPARAM_INFO
	.align		4
.L_7:
        /*0008*/ 	.byte	0x04, 0x17
        /*000a*/ 	.short	(.L_9 - .L_8)
.L_8:
        /*000c*/ 	.word	0x00000000
        /*0010*/ 	.short	0x0003
        /*0012*/ 	.short	0x0018
        /*0014*/ 	.byte	0x00, 0xf5, 0x21, 0x00


	//----- nvinfo : EIATTR_KPARAM_INFO
	.align		4
.L_9:
        /*0018*/ 	.byte	0x04, 0x17
        /*001a*/ 	.short	(.L_11 - .L_10)
.L_10:
        /*001c*/ 	.word	0x00000000
        /*0020*/ 	.short	0x0002
        /*0022*/ 	.short	0x0010
        /*0024*/ 	.byte	0x00, 0xf5, 0x21, 0x00


	//----- nvinfo : EIATTR_KPARAM_INFO
	.align		4
.L_11:
        /*0028*/ 	.byte	0x04, 0x17
        /*002a*/ 	.short	(.L_13 - .L_12)
.L_12:
        /*002c*/ 	.word	0x00000000
        /*0030*/ 	.short	0x0001
        /*0032*/ 	.short	0x0008
        /*0034*/ 	.byte	0x00, 0xf5, 0x21, 0x00


	//----- nvinfo : EIATTR_KPARAM_INFO
	.align		4
.L_13:
        /*0038*/ 	.byte	0x04, 0x17
        /*003a*/ 	.short	(.L_15 - .L_14)
.L_14:
        /*003c*/ 	.word	0x00000000
        /*0040*/ 	.short	0x0000
        /*0042*/ 	.short	0x0000
        /*0044*/ 	.byte	0x00, 0xf5, 0x21, 0x00


	//----- nvinfo : EIATTR_SPARSE_MMA_MASK
	.align		4
.L_15:
        /*0048*/ 	.byte	0x03, 0x50
        /*004a*/ 	.short	0x0000


	//----- nvinfo : EIATTR_MAXREG_COUNT
	.align		4
        /*004c*/ 	.byte	0x03, 0x1b
        /*004e*/ 	.short	0x00ff


	//----- nvinfo : EIATTR_NUM_BARRIERS
	.align		4
        /*0050*/ 	.byte	0x02, 0x4c
        /*0052*/ 	.byte	0x01
	.zero		1


	//----- nvinfo : EIATTR_MERCURY_ISA_VERSION
	.align		4
        /*0054*/ 	.byte	0x03, 0x5f
        /*0056*/ 	.short	0x0101


	//----- nvinfo : EIATTR_VRC_CTA_INIT_COUNT
	.align		4
        /*0058*/ 	.byte	0x02, 0x4a
	.zero		1
	.zero		1


	//----- nvinfo : EIATTR_EXIT_INSTR_OFFSETS
	.align		4
        /*005c*/ 	.byte	0x04, 0x1c
        /*005e*/ 	.short	(.L_17 - .L_16)


	//   ....[0]....
.L_16:
        /*0060*/ 	.word	0x00001f20


	//----- nvinfo : EIATTR_MAX_THREADS
	.align		4
.L_17:
        /*0064*/ 	.byte	0x04, 0x05
        /*0066*/ 	.short	(.L_19 - .L_18)
.L_18:
        /*0068*/ 	.word	0x00000010
        /*006c*/ 	.word	0x00000001
        /*0070*/ 	.word	0x00000001


	//----- nvinfo : EIATTR_CBANK_PARAM_SIZE
	.align		4
.L_19:
        /*0074*/ 	.byte	0x03, 0x19
        /*0076*/ 	.short	0x0020


	//----- nvinfo : EIATTR_PARAM_CBANK
	.align		4
        /*0078*/ 	.byte	0x04, 0x0a
        /*007a*/ 	.short	(.L_21 - .L_20)
	.align		4
.L_20:
        /*007c*/ 	.word	index@(.nv.constant0.candidate0)
        /*0080*/ 	.short	0x0380
        /*0082*/ 	.short	0x0020


	//----- nvinfo : EIATTR_SW_WAR
	.align		4
.L_21:
        /*0084*/ 	.byte	0x04, 0x36
        /*0086*/ 	.short	(.L_23 - .L_22)
.L_22:
        /*0088*/ 	.word	0x00000008
.L_23:


//--------------------- .nv.callgraph             --------------------------
	.section	.nv.callgraph,"",@"SHT_CUDA_CALLGRAPH"
	.align	4
	.sectionentsize	8
	.align		4
        /*0000*/ 	.word	0x00000000
	.align		4
        /*0004*/ 	.word	0xffffffff
	.align		4
        /*0008*/ 	.word	0x00000000
	.align		4
        /*000c*/ 	.word	0xfffffffe
	.align		4
        /*0010*/ 	.word	0x00000000
	.align		4
        /*0014*/ 	.word	0xfffffffd
	.align		4
        /*0018*/ 	.word	0x00000000
	.align		4
        /*001c*/ 	.word	0xfffffffc


//--------------------- .text.candidate0          --------------------------
	.section	.text.candidate0,"ax",@progbits
	.align	128
        .global         candidate0
        .type           candidate0,@function
        .size           candidate0,(.L_x_5 - candidate0)
        .other          candidate0,@"STO_CUDA_ENTRY STV_DEFAULT"
candidate0:
.text.candidate0:
[----:B------:R-:W0:Y:S01]  /*0000*/  LDC R1, c[0x0][0x37c] ;  /* 0x0000df00ff017b82 */ /* 0x000e220000000800 */
[----:B------:R-:W1:Y:S07]  /*0010*/  S2R R8, SR_CTAID.X ;  /* 0x0000000000087919 */ /* 0x000e6e0000002500 */
[----:B------:R-:W2:Y:S01]  /*0020*/  S2UR UR5, SR_CgaCtaId ;  /* 0x00000000000579c3 */ /* 0x000ea20000008800 */
[----:B------:R-:W-:Y:S01]  /*0030*/  UMOV UR4, 0x3340 ;  /* 0x0000334000047882 */ /* 0x000fe20000000000 */
[----:B------:R-:W-:Y:S01]  /*0040*/  HFMA2 R9, -RZ, RZ, 0, 4.673004150390625e-05 ;  /* 0x00000310ff097431 */ /* 0x000fe200000001ff */
[----:B------:R-:W3:Y:S01]  /*0050*/  S2R R0, SR_TID.X ;  /* 0x0000000000007919 */ /* 0x000ee20000002100 */
[----:B------:R-:W-:Y:S01]  /*0060*/  MOV R7, UR4 ;  /* 0x0000000400077c02 */ /* 0x000fe20008000f00 */
[----:B------:R-:W-:Y:S01]  /*0070*/  UMOV UR4, 0x400 ;  /* 0x0000040000047882 */ /* 0x000fe20000000000 */
[----:B0-----:R-:W-:Y:S01]  /*0080*/  PRMT R5, R1, 0x3340, R1 ;  /* 0x0000334001057816 */ /* 0x001fe20000000001 */
[----:B------:R-:W0:Y:S01]  /*0090*/  LDCU.64 UR12, c[0x0][0x358] ;  /* 0x00006b00ff0c77ac */ /* 0x000e220008000a00 */
[----:B------:R-:W-:-:S02]  /*00a0*/  MOV R38, RZ ;  /* 0x000000ff00267202 */ /* 0x000fc40000000f00 */
[----:B------:R-:W-:Y:S01]  /*00b0*/  PRMT R9, R9, 0x5410, R9 ;  /* 0x0000541009097816 */ /* 0x000fe20000000009 */
[----:B--2---:R-:W-:Y:S01]  /*00c0*/  ULEA UR9, UR5, UR4, 0x18 ;  /* 0x0000000405097291 */ /* 0x004fe2000f8ec0ff */
[----:B-1----:R-:W-:-:S04]  /*00d0*/  IMAD.HI.U32 R3, R8, 0x5397829d, RZ ;  /* 0x5397829d08037827 */ /* 0x002fc800078e00ff */
[----:B------:R-:W-:Y:S01]  /*00e0*/  IMAD.HI.U32 R6, R8, -0x6db6db6d, RZ ;  /* 0x9249249308067827 */ /* 0x000fe200078e00ff */
[----:B------:R-:W-:Y:S02]  /*00f0*/  SHF.R.U32.HI R3, RZ, 0x5, R3 ;  /* 0x00000005ff037819 */ /* 0x000fe40000011603 */
[----:B---3--:R-:W-:-:S03]  /*0100*/  LOP3.LUT R39, R0, 0x3, RZ, 0xc0, !PT ;  /* 0x0000000300277812 */ /* 0x008fc600078ec0ff */
[----:B------:R-:W-:-:S05]  /*0110*/  IMAD R2, R3, -0x62, R8 ;  /* 0xffffff9e03027824 */ /* 0x000fca00078e0208 */
[----:B------:R-:W-:Y:S02]  /*0120*/  PRMT R4, R2, 0x9910, RZ ;  /* 0x0000991002047816 */ /* 0x000fe400000000ff */
[----:B------:R-:W-:-:S03]  /*0130*/  SHF.R.U32.HI R2, RZ, 0x3, R0 ;  /* 0x00000003ff027819 */ /* 0x000fc60000011600 */
[----:B------:R-:W-:Y:S01]  /*0140*/  IMAD R4, R4, 0x93, RZ ;  /* 0x0000009304047824 */ /* 0x000fe200078e02ff */
[----:B------:R-:W-:Y:S02]  /*0150*/  PRMT R2, R2, R7, 0x38 ;  /* 0x0000003802027416 */ /* 0x000fe40000000007 */
[----:B------:R-:W-:Y:S02]  /*0160*/  SHF.R.U32.HI R7, RZ, 0x2, R6 ;  /* 0x00000002ff077819 */ /* 0x000fe40000011606 */
[----:B------:R-:W-:Y:S02]  /*0170*/  LOP3.LUT R4, R4, 0xffff, RZ, 0xc0, !PT ;  /* 0x0000ffff04047812 */ /* 0x000fe400078ec0ff */
[----:B------:R-:W-:Y:S01]  /*0180*/  PRMT R6, R2, 0x5410, R5 ;  /* 0x0000541002067816 */ /* 0x000fe20000000005 */
[----:B------:R-:W-:Y:S01]  /*0190*/  IMAD R2, R7, -0x7, R8 ;  /* 0xfffffff907027824 */ /* 0x000fe200078e0208 */
[----:B------:R-:W-:Y:S02]  /*01a0*/  SHF.R.U32.HI R4, RZ, 0xa, R4 ;  /* 0x0000000aff047819 */ /* 0x000fe40000011604 */
[----:B------:R-:W-:-:S02]  /*01b0*/  SHF.L.U32 R7, R0, 0x1d, RZ ;  /* 0x0000001d00077819 */ /* 0x000fc400000006ff */
[----:B------:R-:W-:Y:S02]  /*01c0*/  PRMT R5, R9, 0x5432, R4 ;  /* 0x0000543209057816 */ /* 0x000fe40000000004 */
[----:B------:R-:W-:Y:S02]  /*01d0*/  SHF.R.S32.HI R7, RZ, 0x1f, R7 ;  /* 0x0000001fff077819 */ /* 0x000fe40000011407 */
[----:B------:R-:W-:Y:S01]  /*01e0*/  LOP3.LUT R4, R4, 0xffff, RZ, 0xc0, !PT ;  /* 0x0000ffff04047812 */ /* 0x000fe200078ec0ff */
[----:B------:R-:W-:Y:S01]  /*01f0*/  IDP.2A.LO.U16.U8 R36, R5, R6, RZ ;  /* 0x0000000605247226 */ /* 0x000fe200000010ff */
[----:B------:R-:W-:Y:S02]  /*0200*/  SHF.L.U32 R5, R0, 0x2, RZ ;  /* 0x0000000200057819 */ /* 0x000fe400000006ff */
[----:B0-----:R-:W-:-:S07]  /*0210*/  LOP3.LUT R37, R7, 0x1c, RZ, 0xc0, !PT ;  /* 0x0000001c07257812 */ /* 0x001fce00078ec0ff */
.L_x_0:
[----:B0-----:R-:W0:Y:S01]  /*0220*/  LDC.64 R34, c[0x0][0x380] ;  /* 0x0000e000ff227b82 */ /* 0x001e220000000a00 */
[----:B------:R-:W-:-:S05]  /*0230*/  IMAD R7, R38, 0x620, R37 ;  /* 0x0000062026077824 */ /* 0x000fca00078e0225 */
[----:B------:R-:W-:-:S04]  /*0240*/  LEA R7, R2, R7, 0x2 ;  /* 0x0000000702077211 */ /* 0x000fc800078e10ff */
[----:B------:R-:W-:-:S04]  /*0250*/  IADD3 R9, PT, PT, R36, R7, R39 ;  /* 0x0000000724097210 */ /* 0x000fc80007ffe027 */
[C---:B------:R-:W-:Y:S02]  /*0260*/  IADD3 R11, PT, PT, R9.reuse, 0x620, RZ ;  /* 0x00000620090b7810 */ /* 0x040fe40007ffe0ff */
[C---:B------:R-:W-:Y:S02]  /*0270*/  IADD3 R13, PT, PT, R9.reuse, 0xc40, RZ ;  /* 0x00000c40090d7810 */ /* 0x040fe40007ffe0ff */
[C---:B------:R-:W-:Y:S02]  /*0280*/  IADD3 R15, PT, PT, R9.reuse, 0x1260, RZ ;  /* 0x00001260090f7810 */ /* 0x040fe40007ffe0ff */
[C---:B------:R-:W-:Y:S01]  /*0290*/  IADD3 R17, PT, PT, R9.reuse, 0x1880, RZ ;  /* 0x0000188009117810 */ /* 0x040fe20007ffe0ff */
[C---:B0-----:R-:W-:Y:S01]  /*02a0*/  IMAD.WIDE.U32 R6, R9.reuse, 0x4, R34 ;  /* 0x0000000409067825 */ /* 0x041fe200078e0022 */
[C---:B------:R-:W-:Y:S02]  /*02b0*/  IADD3 R19, PT, PT, R9.reuse, 0x1ea0, RZ ;  /* 0x00001ea009137810 */ /* 0x040fe40007ffe0ff */
[----:B------:R-:W-:-:S02]  /*02c0*/  IADD3 R21, PT, PT, R9, 0x24c0, RZ ;  /* 0x000024c009157810 */ /* 0x000fc40007ffe0ff */
[C---:B------:R-:W-:Y:S01]  /*02d0*/  IADD3 R23, PT, PT, R9.reuse, 0x2ae0, RZ ;  /* 0x00002ae009177810 */ /* 0x040fe20007ffe0ff */
[----:B------:R0:W2:Y:S01]  /*02e0*/  LDG.E.CONSTANT R40, desc[UR12][R6.64] ;  /* 0x0000000c06287981 */ /* 0x0000a2000c1e9900 */
[C---:B------:R-:W-:Y:S02]  /*02f0*/  IADD3 R25, PT, PT, R9.reuse, 0x3100, RZ ;  /* 0x0000310009197810 */ /* 0x040fe40007ffe0ff */
[C---:B------:R-:W-:Y:S02]  /*0300*/  IADD3 R27, PT, PT, R9.reuse, 0x3720, RZ ;  /* 0x00003720091b7810 */ /* 0x040fe40007ffe0ff */
[C---:B------:R-:W-:Y:S02]  /*0310*/  IADD3 R29, PT, PT, R9.reuse, 0x3d40, RZ ;  /* 0x00003d40091d7810 */ /* 0x040fe40007ffe0ff */
[C---:B------:R-:W-:Y:S02]  /*0320*/  IADD3 R31, PT, PT, R9.reuse, 0x4360, RZ ;  /* 0x00004360091f7810 */ /* 0x040fe40007ffe0ff */
[----:B------:R-:W-:Y:S01]  /*0330*/  IADD3 R33, PT, PT, R9, 0x4980, RZ ;  /* 0x0000498009217810 */ /* 0x000fe20007ffe0ff */
[----:B0-----:R-:W-:Y:S01]  /*0340*/  IMAD.WIDE.U32 R6, R11, 0x4, R34 ;  /* 0x000000040b067825 */ /* 0x001fe200078e0022 */
[----:B------:R-:W-:-:S02]  /*0350*/  IADD3 R41, PT, PT, R9, 0x4fa0, RZ ;  /* 0x00004fa009297810 */ /* 0x000fc40007ffe0ff */
[----:B------:R-:W-:Y:S01]  /*0360*/  IADD3 R43, PT, PT, R9, 0x55c0, RZ ;  /* 0x000055c0092b7810 */ /* 0x000fe20007ffe0ff */
[--C-:B------:R-:W-:Y:S01]  /*0370*/  IMAD.WIDE.U32 R10, R15, 0x4, R34.reuse ;  /* 0x000000040f0a7825 */ /* 0x100fe200078e0022 */
[----:B------:R-:W-:Y:S01]  /*0380*/  IADD3 R45, PT, PT, R9, 0x5be0, RZ ;  /* 0x00005be0092d7810 */ /* 0x000fe20007ffe0ff */
[----:B------:R0:W3:Y:S02]  /*0390*/  LDG.E.CONSTANT R42, desc[UR12][R6.64] ;  /* 0x0000000c062a7981 */ /* 0x0000e4000c1e9900 */
[--C-:B------:R-:W-:Y:S02]  /*03a0*/  IMAD.WIDE.U32 R8, R13, 0x4, R34.reuse ;  /* 0x000000040d087825 */ /* 0x100fe400078e0022 */
[----:B------:R-:W4:Y:S02]  /*03b0*/  LDG.E.CONSTANT R10, desc[UR12][R10.64] ;  /* 0x0000000c0a0a7981 */ /* 0x000f24000c1e9900 */
[--C-:B------:R-:W-:Y:S02]  /*03c0*/  IMAD.WIDE.U32 R12, R17, 0x4, R34.reuse ;  /* 0x00000004110c7825 */ /* 0x100fe400078e0022 */
[----:B------:R-:W5:Y:S02]  /*03d0*/  LDG.E.CONSTANT R8, desc[UR12][R8.64] ;  /* 0x0000000c08087981 */ /* 0x000f64000c1e9900 */
[----:B------:R-:W-:-:S02]  /*03e0*/  IMAD.WIDE.U32 R14, R19, 0x4, R34 ;  /* 0x00000004130e7825 */ /* 0x000fc400078e0022 */
[----:B------:R-:W5:Y:S02]  /*03f0*/  LDG.E.CONSTANT R12, desc[UR12][R12.64] ;  /* 0x0000000c0c0c7981 */ /* 0x000f64000c1e9900 */
[--C-:B------:R-:W-:Y:S02]  /*0400*/  IMAD.WIDE.U32 R16, R21, 0x4, R34.reuse ;  /* 0x0000000415107825 */ /* 0x100fe400078e0022 */
[----:B------:R-:W5:Y:S02]  /*0410*/  LDG.E.CONSTANT R14, desc[UR12][R14.64] ;  /* 0x0000000c0e0e7981 */ /* 0x000f64000c1e9900 */
        /* <DEDUP_REMOVED lines=16> */
[----:B------:R-:W-:Y:S02]  /*0520*/  IMAD.WIDE.U32 R34, R45, 0x4, R34 ;  /* 0x000000042d227825 */ /* 0x000fe400078e0022 */
[----:B------:R-:W5:Y:S04]  /*0530*/  LDG.E.CONSTANT R32, desc[UR12][R32.64] ;  /* 0x0000000c20207981 */ /* 0x000f68000c1e9900 */
[----:B------:R-:W5:Y:S01]  /*0540*/  LDG.E.CONSTANT R34, desc[UR12][R34.64] ;  /* 0x0000000c22227981 */ /* 0x000f62000c1e9900 */
[C---:B0-----:R-:W-:Y:S02]  /*0550*/  SHF.L.U32 R6, R38.reuse, 0x6, RZ ;  /* 0x0000000626067819 */ /* 0x041fe400000006ff */
[----:B------:R-:W-:-:S04]  /*0560*/  IADD3 R38, PT, PT, R38, 0x10, RZ ;  /* 0x0000001026267810 */ /* 0x000fc80007ffe0ff */
[----:B------:R-:W-:Y:S02]  /*0570*/  ISETP.NE.AND P0, PT, R38, 0x80, PT ;  /* 0x000000802600780c */ /* 0x000fe40003f05270 */
[----:B------:R-:W-:-:S05]  /*0580*/  LOP3.LUT R7, R6, R5, RZ, 0xfc, !PT ;  /* 0x0000000506077212 */ /* 0x000fca00078efcff */
[----:B--2---:R0:W-:Y:S04]  /*0590*/  STS [R7+UR9], R40 ;  /* 0x0000002807007988 */ /* 0x0041e80008000809 */
[----:B---3--:R0:W-:Y:S04]  /*05a0*/  STS [R7+UR9+0x40], R42 ;  /* 0x0000402a07007988 */ /* 0x0081e80008000809 */
[----:B----4-:R0:W-:Y:S04]  /*05b0*/  STS [R7+UR9+0xc0], R10 ;  /* 0x0000c00a07007988 */ /* 0x0101e80008000809 */
[----:B-----5:R0:W-:Y:S04]  /*05c0*/  STS [R7+UR9+0x80], R8 ;  /* 0x0000800807007988 */ /* 0x0201e80008000809 */
[----:B------:R0:W-:Y:S04]  /*05d0*/  STS [R7+UR9+0x100], R12 ;  /* 0x0001000c07007988 */ /* 0x0001e80008000809 */
        /* <DEDUP_REMOVED lines=10> */
[----:B------:R0:W-:Y:S01]  /*0680*/  STS [R7+UR9+0x3c0], R34 ;  /* 0x0003c02207007988 */ /* 0x0001e20008000809 */
[----:B------:R-:W-:Y:S05]  /*0690*/  @P0 BRA `(.L_x_0) ;  /* 0xfffffff800e00947 */ /* 0x000fea000383ffff */
[----:B0-----:R-:W0:Y:S01]  /*06a0*/  LDC.64 R6, c[0x0][0x388] ;  /* 0x0000e200ff067b82 */ /* 0x001e220000000a00 */
[----:B------:R-:W1:Y:S01]  /*06b0*/  LDCU.64 UR14, c[0x0][0x388] ;  /* 0x00007100ff0e77ac */ /* 0x000e620008000a00 */
[----:B------:R-:W-:-:S04]  /*06c0*/  SHF.L.U32 R8, R3, 0xd, RZ ;  /* 0x0000000d03087819 */ /* 0x000fc800000006ff */
[----:B------:R-:W-:-:S04]  /*06d0*/  LOP3.LUT R27, R8, R5, RZ, 0xfc, !PT ;  /* 0x00000005081b7212 */ /* 0x000fc800078efcff */
[----:B-1----:R-:W-:-:S04]  /*06e0*/  LEA R10, P0, R27, UR14, 0x2 ;  /* 0x0000000e1b0a7c11 */ /* 0x002fc8000f8010ff */
[C---:B------:R-:W-:Y:S01]  /*06f0*/  LEA.HI.X R11, R27.reuse, UR15, RZ, 0x2, P0 ;  /* 0x0000000f1b0b7c11 */ /* 0x040fe200080f14ff */
[----:B0-----:R-:W-:-:S04]  /*0700*/  IMAD.WIDE.U32 R8, R27, 0x4, R6 ;  /* 0x000000041b087825 */ /* 0x001fc800078e0006 */
[----:B------:R-:W2:Y:S04]  /*0710*/  LDG.E.128.CONSTANT R20, desc[UR12][R10.64+0x100] ;  /* 0x0001000c0a147981 */ /* 0x000ea8000c1e9d00 */
[----:B------:R-:W3:Y:S04]  /*0720*/  LDG.E.128.CONSTANT R16, desc[UR12][R8.64] ;  /* 0x0000000c08107981 */ /* 0x000ee8000c1e9d00 */
[----:B------:R-:W4:Y:S04]  /*0730*/  LDG.E.128.CONSTANT R28, desc[UR12][R10.64+0x200] ;  /* 0x0002000c0a1c7981 */ /* 0x000f28000c1e9d00 */
[----:B------:R-:W5:Y:S04]  /*0740*/  LDG.E.128.CONSTANT R32, desc[UR12][R10.64+0x300] ;  /* 0x0003000c0a207981 */ /* 0x000f68000c1e9d00 */
[----:B------:R-:W5:Y:S04]  /*0750*/  LDG.E.128.CONSTANT R36, desc[UR12][R10.64+0x400] ;  /* 0x0004000c0a247981 */ /* 0x000f68000c1e9d00 */
[----:B------:R-:W5:Y:S04]  /*0760*/  LDG.E.128.CONSTANT R40, desc[UR12][R10.64+0x500] ;  /* 0x0005000c0a287981 */ /* 0x000f68000c1e9d00 */
[----:B------:R-:W5:Y:S04]  /*0770*/  LDG.E.128.CONSTANT R44, desc[UR12][R10.64+0x600] ;  /* 0x0006000c0a2c7981 */ /* 0x000f68000c1e9d00 */
[----:B------:R-:W5:Y:S01]  /*0780*/  LDG.E.128.CONSTANT R48, desc[UR12][R10.64+0x700] ;  /* 0x0007000c0a307981 */ /* 0x000f62000c1e9d00 */
[----:B------:R-:W-:-:S04]  /*0790*/  UIADD3 UR4, UPT, UPT, UR4, 0x2000, URZ ;  /* 0x0000200004047890 */ /* 0x000fc8000fffe0ff */
[----:B------:R-:W-:-:S06]  /*07a0*/  ULEA UR5, UR5, UR4, 0x18 ;  /* 0x0000000405057291 */ /* 0x000fcc000f8ec0ff */
[----:B------:R-:W-:Y:S01]  /*07b0*/  LEA R12, R0, UR5, 0x4 ;  /* 0x00000005000c7c11 */ /* 0x000fe2000f8e20ff */
[----:B------:R-:W-:-:S04]  /*07c0*/  UMOV UR10, 0x8 ;  /* 0x00000008000a7882 */ /* 0x000fc80000000000 */
[----:B--2---:R0:W-:Y:S04]  /*07d0*/  STS.128 [R12+0x100], R20 ;  /* 0x000100140c007388 */ /* 0x0041e80000000c00 */
[----:B---3--:R0:W-:Y:S04]  /*07e0*/  STS.128 [R12], R16 ;  /* 0x000000100c007388 */ /* 0x0081e80000000c00 */
[----:B----4-:R0:W-:Y:S04]  /*07f0*/  STS.128 [R12+0x200], R28 ;  /* 0x0002001c0c007388 */ /* 0x0101e80000000c00 */
[----:B-----5:R0:W-:Y:S04]  /*0800*/  STS.128 [R12+0x300], R32 ;  /* 0x000300200c007388 */ /* 0x0201e80000000c00 */
[----:B------:R0:W-:Y:S04]  /*0810*/  STS.128 [R12+0x400], R36 ;  /* 0x000400240c007388 */ /* 0x0001e80000000c00 */
[----:B------:R0:W-:Y:S04]  /*0820*/  STS.128 [R12+0x500], R40 ;  /* 0x000500280c007388 */ /* 0x0001e80000000c00 */
[----:B------:R0:W-:Y:S04]  /*0830*/  STS.128 [R12+0x600], R44 ;  /* 0x0006002c0c007388 */ /* 0x0001e80000000c00 */
[----:B------:R0:W-:Y:S02]  /*0840*/  STS.128 [R12+0x700], R48 ;  /* 0x000700300c007388 */ /* 0x0001e40000000c00 */
.L_x_1:
[----:B------:R-:W-:Y:S02]  /*0850*/  UIADD3 UR4, UPT, UPT, UR10, 0x8, URZ ;  /* 0x000000080a047890 */ /* 0x000fe4000fffe0ff */
[----:B------:R-:W-:Y:S02]  /*0860*/  USHF.L.U32 UR11, UR10, 0x6, URZ ;  /* 0x000000060a0b7899 */ /* 0x000fe400080006ff */
[----:B------:R-:W-:Y:S02]  /*0870*/  USHF.L.U32 UR6, UR4, 0x6, URZ ;  /* 0x0000000604067899 */ /* 0x000fe400080006ff */
[----:B------:R-:W-:Y:S02]  /*0880*/  UIADD3 UR8, UPT, UPT, UR10, 0x18, URZ ;  /* 0x000000180a087890 */ /* 0x000fe4000fffe0ff */
[C---:B-1----:R-:W-:Y:S01]  /*0890*/  IADD3 R10, P0, PT, R27.reuse, UR11, RZ ;  /* 0x0000000b1b0a7c10 */ /* 0x042fe2000ff1e0ff */
[----:B------:R-:W-:Y:S01]  /*08a0*/  UIADD3 UR7, UPT, UPT, UR10, 0x10, URZ ;  /* 0x000000100a077890 */ /* 0x000fe2000fffe0ff */
[----:B------:R-:W-:Y:S01]  /*08b0*/  IADD3 R8, P1, PT, R27, UR6, RZ ;  /* 0x000000061b087c10 */ /* 0x000fe2000ff3e0ff */
[----:B------:R-:W-:Y:S01]  /*08c0*/  USHF.L.U32 UR8, UR8, 0x6, URZ ;  /* 0x0000000608087899 */ /* 0x000fe200080006ff */
[----:B------:R-:W-:Y:S01]  /*08d0*/  IADD3.X R11, PT, PT, RZ, RZ, RZ, P0, !PT ;  /* 0x000000ffff0b7210 */ /* 0x000fe200007fe4ff */
[----:B------:R-:W-:Y:S01]  /*08e0*/  UIADD3 UR4, UPT, UPT, UR10, 0x20, URZ ;  /* 0x000000200a047890 */ /* 0x000fe2000fffe0ff */
[----:B------:R-:W-:Y:S01]  /*08f0*/  IADD3.X R9, PT, PT, RZ, RZ, RZ, P1, !PT ;  /* 0x000000ffff097210 */ /* 0x000fe20000ffe4ff */
[----:B------:R-:W-:Y:S01]  /*0900*/  USHF.L.U32 UR7, UR7, 0x6, URZ ;  /* 0x0000000607077899 */ /* 0x000fe200080006ff */
[----:B0-----:R-:W-:Y:S01]  /*0910*/  LEA R12, P0, R10, UR14, 0x2 ;  /* 0x0000000e0a0c7c11 */ /* 0x001fe2000f8010ff */
[----:B------:R-:W-:Y:S01]  /*0920*/  USHF.L.U32 UR4, UR4, 0x6, URZ ;  /* 0x0000000604047899 */ /* 0x000fe200080006ff */
[----:B------:R-:W-:-:S02]  /*0930*/  LEA R16, P1, R8, UR14, 0x2 ;  /* 0x0000000e08107c11 */ /* 0x000fc4000f8210ff */
[----:B------:R-:W-:Y:S02]  /*0940*/  LEA.HI.X R13, R10, UR15, R11, 0x2, P0 ;  /* 0x0000000f0a0d7c11 */ /* 0x000fe400080f140b */
[----:B------:R-:W-:Y:S02]  /*0950*/  LEA.HI.X R17, R8, UR15, R9, 0x2, P1 ;  /* 0x0000000f08117c11 */ /* 0x000fe400088f1409 */
[C---:B------:R-:W-:Y:S01]  /*0960*/  IADD3 R8, P0, PT, R27.reuse, UR8, RZ ;  /* 0x000000081b087c10 */ /* 0x040fe2000ff1e0ff */
[----:B------:R-:W2:Y:S01]  /*0970*/  LDG.E.128.CONSTANT R52, desc[UR12][R12.64+0x100] ;  /* 0x0001000c0c347981 */ /* 0x000ea2000c1e9d00 */
[----:B------:R-:W-:Y:S02]  /*0980*/  IADD3 R9, PT, PT, R27, UR11, RZ ;  /* 0x0000000b1b097c10 */ /* 0x000fe4000fffe0ff */
[----:B------:R-:W-:Y:S01]  /*0990*/  IADD3.X R11, PT, PT, RZ, RZ, RZ, P0, !PT ;  /* 0x000000ffff0b7210 */ /* 0x000fe200007fe4ff */
[----:B------:R-:W3:Y:S01]  /*09a0*/  LDG.E.128.CONSTANT R56, desc[UR12][R12.64+0x200] ;  /* 0x0002000c0c387981 */ /* 0x000ee2000c1e9d00 */
[----:B------:R-:W-:-:S02]  /*09b0*/  LEA R24, P0, R8, UR14, 0x2 ;  /* 0x0000000e08187c11 */ /* 0x000fc4000f8010ff */
[C---:B------:R-:W-:Y:S01]  /*09c0*/  IADD3 R14, P2, PT, R27.reuse, UR7, RZ ;  /* 0x000000071b0e7c10 */ /* 0x040fe2000ff5e0ff */
[----:B------:R-:W4:Y:S01]  /*09d0*/  LDG.E.128.CONSTANT R60, desc[UR12][R12.64+0x300] ;  /* 0x0003000c0c3c7981 */ /* 0x000f22000c1e9d00 */
[----:B------:R-:W-:Y:S02]  /*09e0*/  IADD3 R18, P1, PT, R27, UR4, RZ ;  /* 0x000000041b127c10 */ /* 0x000fe4000ff3e0ff */
[----:B------:R-:W-:Y:S01]  /*09f0*/  LEA.HI.X R25, R8, UR15, R11, 0x2, P0 ;  /* 0x0000000f08197c11 */ /* 0x000fe200080f140b */
[----:B------:R-:W-:Y:S01]  /*0a00*/  IMAD.WIDE.U32 R8, R9, 0x4, R6 ;  /* 0x0000000409087825 */ /* 0x000fe200078e0006 */
[----:B------:R-:W-:Y:S01]  /*0a10*/  IADD3.X R15, PT, PT, RZ, RZ, RZ, P2, !PT ;  /* 0x000000ffff0f7210 */ /* 0x000fe200017fe4ff */
[----:B------:R-:W5:Y:S01]  /*0a20*/  LDG.E.128.CONSTANT R64, desc[UR12][R12.64+0x400] ;  /* 0x0004000c0c407981 */ /* 0x000f62000c1e9d00 */
[----:B------:R-:W-:Y:S02]  /*0a30*/  LEA R20, P2, R14, UR14, 0x2 ;  /* 0x0000000e0e147c11 */ /* 0x000fe4000f8410ff */
[----:B------:R-:W-:Y:S01]  /*0a40*/  IADD3.X R19, PT, PT, RZ, RZ, RZ, P1, !PT ;  /* 0x000000ffff137210 */ /* 0x000fe20000ffe4ff */
[----:B------:R0:W5:Y:S01]  /*0a50*/  LDG.E.128.CONSTANT R48, desc[UR12][R8.64] ;  /* 0x0000000c08307981 */ /* 0x000162000c1e9d00 */
[----:B------:R-:W-:-:S02]  /*0a60*/  LEA R10, P1, R18, UR14, 0x2 ;  /* 0x0000000e120a7c11 */ /* 0x000fc4000f8210ff */
[----:B------:R-:W-:Y:S01]  /*0a70*/  LEA.HI.X R21, R14, UR15, R15, 0x2, P2 ;  /* 0x0000000f0e157c11 */ /* 0x000fe200090f140f */
[----:B------:R-:W5:Y:S01]  /*0a80*/  LDG.E.128.CONSTANT R68, desc[UR12][R12.64+0x500] ;  /* 0x0005000c0c447981 */ /* 0x000f62000c1e9d00 */
[----:B------:R-:W-:Y:S02]  /*0a90*/  LEA.HI.X R11, R18, UR15, R19, 0x2, P1 ;  /* 0x0000000f120b7c11 */ /* 0x000fe400088f1413 */
[C---:B------:R-:W-:Y:S01]  /*0aa0*/  IADD3 R15, PT, PT, R27.reuse, UR6, RZ ;  /* 0x000000061b0f7c10 */ /* 0x040fe2000fffe0ff */
[----:B------:R-:W5:Y:S01]  /*0ab0*/  LDG.E.128.CONSTANT R72, desc[UR12][R12.64+0x600] ;  /* 0x0006000c0c487981 */ /* 0x000f62000c1e9d00 */
[C---:B------:R-:W-:Y:S02]  /*0ac0*/  IADD3 R19, PT, PT, R27.reuse, UR7, RZ ;  /* 0x000000071b137c10 */ /* 0x040fe4000fffe0ff */
[C---:B------:R-:W-:Y:S01]  /*0ad0*/  IADD3 R23, PT, PT, R27.reuse, UR8, RZ ;  /* 0x000000081b177c10 */ /* 0x040fe2000fffe0ff */
[----:B------:R-:W5:Y:S01]  /*0ae0*/  LDG.E.128.CONSTANT R76, desc[UR12][R12.64+0x700] ;  /* 0x0007000c0c4c7981 */ /* 0x000f62000c1e9d00 */
[----:B------:R-:W-:Y:S01]  /*0af0*/  IADD3 R29, PT, PT, R27, UR4, RZ ;  /* 0x000000041b1d7c10 */ /* 0x000fe2000fffe0ff */
[----:B------:R-:W-:-:S02]  /*0b00*/  IMAD.WIDE.U32 R14, R15, 0x4, R6 ;  /* 0x000000040f0e7825 */ /* 0x000fc400078e0006 */
[----:B------:R-:W5:Y:S02]  /*0b10*/  LDG.E.128.CONSTANT R84, desc[UR12][R16.64+0x100] ;  /* 0x0001000c10547981 */ /* 0x000f64000c1e9d00 */
[--C-:B------:R-:W-:Y:S02]  /*0b20*/  IMAD.WIDE.U32 R18, R19, 0x4, R6.reuse ;  /* 0x0000000413127825 */ /* 0x100fe400078e0006 */
[----:B------:R-:W5:Y:S02]  /*0b30*/  LDG.E.128.CONSTANT R80, desc[UR12][R14.64] ;  /* 0x0000000c0e507981 */ /* 0x000f64000c1e9d00 */
[--C-:B------:R-:W-:Y:S02]  /*0b40*/  IMAD.WIDE.U32 R22, R23, 0x4, R6.reuse ;  /* 0x0000000417167825 */ /* 0x100fe400078e0006 */
[----:B------:R-:W5:Y:S02]  /*0b50*/  LDG.E.128.CONSTANT R88, desc[UR12][R16.64+0x200] ;  /* 0x0002000c10587981 */ /* 0x000f64000c1e9d00 */
[----:B0-----:R-:W-:-:S02]  /*0b60*/  IMAD.WIDE.U32 R8, R29, 0x4, R6 ;  /* 0x000000041d087825 */ /* 0x001fc400078e0006 */
[----:B------:R-:W5:Y:S04]  /*0b70*/  LDG.E.128.CONSTANT R92, desc[UR12][R16.64+0x300] ;  /* 0x0003000c105c7981 */ /* 0x000f68000c1e9d00 */
        /* <DEDUP_REMOVED lines=20> */
[----:B------:R0:W5:Y:S04]  /*0cc0*/  LDG.E.128.CONSTANT R12, desc[UR12][R8.64] ;  /* 0x0000000c080c7981 */ /* 0x000168000c1e9d00 */
[----:B------:R-:W5:Y:S04]  /*0cd0*/  LDG.E.128.CONSTANT R16, desc[UR12][R10.64+0x100] ;  /* 0x0001000c0a107981 */ /* 0x000f68000c1e9d00 */
[----:B------:R-:W5:Y:S04]  /*0ce0*/  LDG.E.128.CONSTANT R28, desc[UR12][R10.64+0x200] ;  /* 0x0002000c0a1c7981 */ /* 0x000f68000c1e9d00 */
[----:B------:R-:W5:Y:S04]  /*0cf0*/  LDG.E.128.CONSTANT R20, desc[UR12][R10.64+0x300] ;  /* 0x0003000c0a147981 */ /* 0x000f68000c1e9d00 */
[----:B------:R-:W5:Y:S04]  /*0d00*/  LDG.E.128.CONSTANT R32, desc[UR12][R10.64+0x400] ;  /* 0x0004000c0a207981 */ /* 0x000f68000c1e9d00 */
[----:B------:R-:W5:Y:S04]  /*0d10*/  LDG.E.128.CONSTANT R36, desc[UR12][R10.64+0x500] ;  /* 0x0005000c0a247981 */ /* 0x000f68000c1e9d00 */
[----:B------:R-:W5:Y:S04]  /*0d20*/  LDG.E.128.CONSTANT R40, desc[UR12][R10.64+0x600] ;  /* 0x0006000c0a287981 */ /* 0x000f68000c1e9d00 */
[----:B------:R1:W5:Y:S01]  /*0d30*/  LDG.E.128.CONSTANT R44, desc[UR12][R10.64+0x700] ;  /* 0x0007000c0a2c7981 */ /* 0x000362000c1e9d00 */
[----:B0-----:R-:W-:-:S04]  /*0d40*/  LOP3.LUT R8, R5, UR11, RZ, 0xfc, !PT ;  /* 0x0000000b05087c12 */ /* 0x001fc8000f8efcff */
[----:B------:R-:W-:Y:S02]  /*0d50*/  LEA R8, R8, UR5, 0x2 ;  /* 0x0000000508087c11 */ /* 0x000fe4000f8e10ff */
[C---:B------:R-:W-:Y:S02]  /*0d60*/  LOP3.LUT R9, R5.reuse, UR6, RZ, 0xfc, !PT ;  /* 0x0000000605097c12 */ /* 0x040fe4000f8efcff */
[----:B-1----:R-:W-:Y:S02]  /*0d70*/  LOP3.LUT R10, R5, UR7, RZ, 0xfc, !PT ;  /* 0x00000007050a7c12 */ /* 0x002fe4000f8efcff */
[----:B------:R-:W-:Y:S02]  /*0d80*/  LEA R9, R9, UR5, 0x2 ;  /* 0x0000000509097c11 */ /* 0x000fe4000f8e10ff */
[----:B------:R-:W-:Y:S01]  /*0d90*/  LEA R10, R10, UR5, 0x2 ;  /* 0x000000050a0a7c11 */ /* 0x000fe2000f8e10ff */
[----:B------:R-:W-:-:S04]  /*0da0*/  UIADD3 UR10, UPT, UPT, UR10, 0x28, URZ ;  /* 0x000000280a0a7890 */ /* 0x000fc8000fffe0ff */
[----:B------:R-:W-:Y:S01]  /*0db0*/  UISETP.NE.AND UP0, UPT, UR10, 0x80, UPT ;  /* 0x000000800a00788c */ /* 0x000fe2000bf05270 */
[----:B--2---:R-:W-:Y:S04]  /*0dc0*/  STS.128 [R8+0x100], R52 ;  /* 0x0001003408007388 */ /* 0x004fe80000000c00 */
[----:B---3--:R-:W-:Y:S04]  /*0dd0*/  STS.128 [R8+0x200], R56 ;  /* 0x0002003808007388 */ /* 0x008fe80000000c00 */
[----:B----4-:R-:W-:Y:S04]  /*0de0*/  STS.128 [R8+0x300], R60 ;  /* 0x0003003c08007388 */ /* 0x010fe80000000c00 */
[----:B-----5:R-:W-:Y:S04]  /*0df0*/  STS.128 [R8+0x400], R64 ;  /* 0x0004004008007388 */ /* 0x020fe80000000c00 */
[----:B------:R-:W-:Y:S04]  /*0e00*/  STS.128 [R8], R48 ;  /* 0x0000003008007388 */ /* 0x000fe80000000c00 */
[----:B------:R-:W-:Y:S04]  /*0e10*/  STS.128 [R8+0x500], R68 ;  /* 0x0005004408007388 */ /* 0x000fe80000000c00 */
[----:B------:R-:W-:Y:S04]  /*0e20*/  STS.128 [R8+0x600], R72 ;  /* 0x0006004808007388 */ /* 0x000fe80000000c00 */
[----:B------:R0:W-:Y:S04]  /*0e30*/  STS.128 [R8+0x700], R76 ;  /* 0x0007004c08007388 */ /* 0x0001e80000000c00 */
[----:B------:R1:W-:Y:S01]  /*0e40*/  STS.128 [R9+0x100], R84 ;  /* 0x0001005409007388 */ /* 0x0003e20000000c00 */
[----:B0-----:R-:W-:-:S04]  /*0e50*/  LOP3.LUT R8, R5, UR8, RZ, 0xfc, !PT ;  /* 0x0000000805087c12 */ /* 0x001fc8000f8efcff */
[----:B------:R-:W-:Y:S02]  /*0e60*/  LEA R11, R8, UR5, 0x2 ;  /* 0x00000005080b7c11 */ /* 0x000fe4000f8e10ff */
[----:B------:R-:W-:Y:S01]  /*0e70*/  LOP3.LUT R8, R5, UR4, RZ, 0xfc, !PT ;  /* 0x0000000405087c12 */ /* 0x000fe2000f8efcff */
[----:B------:R1:W-:Y:S03]  /*0e80*/  STS.128 [R9], R80 ;  /* 0x0000005009007388 */ /* 0x0003e60000000c00 */
[----:B------:R-:W-:Y:S01]  /*0e90*/  LEA R8, R8, UR5, 0x2 ;  /* 0x0000000508087c11 */ /* 0x000fe2000f8e10ff */
[----:B------:R1:W-:Y:S04]  /*0ea0*/  STS.128 [R9+0x200], R88 ;  /* 0x0002005809007388 */ /* 0x0003e80000000c00 */
[----:B------:R1:W-:Y:S04]  /*0eb0*/  STS.128 [R9+0x300], R92 ;  /* 0x0003005c09007388 */ /* 0x0003e80000000c00 */
[----:B------:R1:W-:Y:S04]  /*0ec0*/  STS.128 [R9+0x400], R96 ;  /* 0x0004006009007388 */ /* 0x0003e80000000c00 */
[----:B------:R1:W-:Y:S04]  /*0ed0*/  STS.128 [R9+0x500], R100 ;  /* 0x0005006409007388 */ /* 0x0003e80000000c00 */
[----:B------:R1:W-:Y:S04]  /*0ee0*/  STS.128 [R9+0x600], R104 ;  /* 0x0006006809007388 */ /* 0x0003e80000000c00 */
[----:B------:R1:W-:Y:S04]  /*0ef0*/  STS.128 [R9+0x700], R108 ;  /* 0x0007006c09007388 */ /* 0x0003e80000000c00 */
[----:B------:R1:W-:Y:S04]  /*0f00*/  STS.128 [R10], R112 ;  /* 0x000000700a007388 */ /* 0x0003e80000000c00 */
[----:B------:R1:W-:Y:S04]  /*0f10*/  STS.128 [R10+0x100], R116 ;  /* 0x000100740a007388 */ /* 0x0003e80000000c00 */
        /* <DEDUP_REMOVED lines=21> */
[----:B------:R1:W-:Y:S01]  /*1070*/  STS.128 [R8+0x700], R44 ;  /* 0x0007002c08007388 */ /* 0x0003e20000000c00 */
[----:B------:R-:W-:Y:S05]  /*1080*/  BRA.U UP0, `(.L_x_1) ;  /* 0xfffffff500f07547 */ /* 0x000fea000b83ffff */
[----:B------:R-:W-:Y:S01]  /*1090*/  BAR.SYNC.DEFER_BLOCKING 0x0 ;  /* 0x0000000000007b1d */ /* 0x000fe20000010000 */
[----:B------:R-:W-:Y:S01]  /*10a0*/  LEA R5, R0, UR5, 0xa ;  /* 0x0000000500057c11 */ /* 0x000fe2000f8e50ff */
[----:B------:R-:W-:Y:S01]  /*10b0*/  HFMA2 R6, -RZ, RZ, 0, 0 ;  /* 0x00000000ff067431 */ /* 0x000fe200000001ff */
[----:B-1----:R-:W-:Y:S01]  /*10c0*/  MOV R10, RZ ;  /* 0x000000ff000a7202 */ /* 0x002fe20000000f00 */
[----:B------:R-:W-:Y:S01]  /*10d0*/  HFMA2 R43, -RZ, RZ, 0, 0 ;  /* 0x00000000ff2b7431 */ /* 0x000fe200000001ff */
[----:B------:R-:W-:Y:S02]  /*10e0*/  CS2R R24, SRZ ;  /* 0x0000000000187805 */ /* 0x000fe4000001ff00 */
[----:B------:R-:W-:Y:S02]  /*10f0*/  CS2R R32, SRZ ;  /* 0x0000000000207805 */ /* 0x000fe4000001ff00 */
[----:B------:R-:W-:Y:S02]  /*1100*/  CS2R R26, SRZ ;  /* 0x00000000001a7805 */ /* 0x000fe4000001ff00 */
[----:B------:R-:W-:-:S02]  /*1110*/  CS2R R34, SRZ ;  /* 0x0000000000227805 */ /* 0x000fc4000001ff00 */
[----:B------:R-:W-:Y:S02]  /*1120*/  CS2R R36, SRZ ;  /* 0x0000000000247805 */ /* 0x000fe4000001ff00 */
[----:B------:R-:W-:Y:S02]  /*1130*/  CS2R R38, SRZ ;  /* 0x0000000000267805 */ /* 0x000fe4000001ff00 */
[----:B------:R-:W-:Y:S02]  /*1140*/  CS2R R40, SRZ ;  /* 0x0000000000287805 */ /* 0x000fe4000001ff00 */
[----:B------:R-:W-:-:S07]  /*1150*/  IADD3 R5, PT, PT, R5, 0x4000, RZ ;  /* 0x0000400005057810 */ /* 0x000fce0007ffe0ff */
.L_x_3:
[C---:B------:R-:W-:Y:S01]  /*1160*/  LEA R7, R6.reuse, UR9, 0x9 ;  /* 0x0000000906077c11 */ /* 0x040fe2000f8e48ff */
[----:B------:R-:W-:Y:S01]  /*1170*/  UMOV UR4, 0x20 ;  /* 0x0000002000047882 */ /* 0x000fe20000000000 */
[C---:B------:R-:W-:Y:S02]  /*1180*/  LEA R48, R6.reuse, R5, 0x6 ;  /* 0x0000000506307211 */ /* 0x040fe400078e30ff */
[----:B------:R-:W-:Y:S02]  /*1190*/  IADD3 R6, PT, PT, R6, 0x1, RZ ;  /* 0x0000000106067810 */ /* 0x000fe40007ffe0ff */
[----:B------:R-:W-:Y:S02]  /*11a0*/  IADD3 R7, PT, PT, R7, 0x20, RZ ;  /* 0x0000002007077810 */ /* 0x000fe40007ffe0ff */
[----:B------:R-:W-:-:S13]  /*11b0*/  ISETP.NE.AND P0, PT, R6, 0x10, PT ;  /* 0x000000100600780c */ /* 0x000fda0003f05270 */
.L_x_2:
[----:B------:R-:W-:Y:S01]  /*11c0*/  LDS.128 R16, [R48+-0x4000] ;  /* 0xffc0000030107984 */ /* 0x000fe20000000c00 */
[----:B------:R-:W-:-:S03]  /*11d0*/  UIADD3 UR4, UPT, UPT, UR4, 0x100, URZ ;  /* 0x0000010004047890 */ /* 0x000fc6000fffe0ff */
[----:B------:R-:W0:Y:S01]  /*11e0*/  LDS.128 R44, [R7+-0x20] ;  /* 0xffffe000072c7984 */ /* 0x000e220000000c00 */
[----:B------:R-:W-:-:S03]  /*11f0*/  UISETP.NE.AND UP0, UPT, UR4, 0x220, UPT ;  /* 0x000002200400788c */ /* 0x000fc6000bf05270 */
[----:B------:R-:W1:Y:S04]  /*1200*/  LDS.128 R12, [R48] ;  /* 0x00000000300c7984 */ /* 0x000e680000000c00 */
[----:B------:R-:W2:Y:S04]  /*1210*/  LDS.128 R52, [R7+-0x10] ;  /* 0xfffff00007347984 */ /* 0x000ea80000000c00 */
[----:B------:R-:W3:Y:S04]  /*1220*/  LDS.128 R60, [R7] ;  /* 0x00000000073c7984 */ /* 0x000ee80000000c00 */
[----:B------:R-:W4:Y:S04]  /*1230*/  LDS.128 R28, [R7+0x10] ;  /* 0x00001000071c7984 */ /* 0x000f280000000c00 */
[----:B------:R-:W5:Y:S01]  /*1240*/  LDS.128 R20, [R7+0x20] ;  /* 0x0000200007147984 */ /* 0x000f620000000c00 */
[C---:B0-----:R-:W-:Y:S01]  /*1250*/  FFMA R9, R16.reuse, R46, R39 ;  /* 0x0000002e10097223 */ /* 0x041fe20000000027 */
[CC--:B------:R-:W-:Y:S01]  /*1260*/  FFMA R43, R16.reuse, R44.reuse, R43 ;  /* 0x0000002c102b7223 */ /* 0x0c0fe2000000002b */
[-C--:B------:R-:W-:Y:S01]  /*1270*/  FFMA R8, R16, R45.reuse, R34 ;  /* 0x0000002d10087223 */ /* 0x080fe20000000022 */
[C---:B-1----:R-:W-:Y:S01]  /*1280*/  FFMA R42, R12.reuse, R44, R35 ;  /* 0x0000002c0c2a7223 */ /* 0x042fe20000000023 */
[C---:B------:R-:W-:Y:S01]  /*1290*/  FFMA R50, R12.reuse, R45, R32 ;  /* 0x0000002d0c327223 */ /* 0x040fe20000000020 */
[----:B------:R-:W-:Y:S01]  /*12a0*/  FFMA R46, R12, R46, R33 ;  /* 0x0000002e0c2e7223 */ /* 0x000fe20000000021 */
[CC--:B------:R-:W-:Y:S01]  /*12b0*/  FFMA R44, R16.reuse, R47.reuse, R38 ;  /* 0x0000002f102c7223 */ /* 0x0c0fe20000000026 */
[----:B------:R-:W0:Y:S01]  /*12c0*/  LDS.128 R32, [R7+0x30] ;  /* 0x0000300007207984 */ /* 0x000e220000000c00 */
[----:B--2---:R-:W-:Y:S01]  /*12d0*/  FFMA R45, R16, R54, R37 ;  /* 0x00000036102d7223 */ /* 0x004fe20000000025 */
[----:B------:R-:W-:Y:S01]  /*12e0*/  FFMA R24, R12, R47, R24 ;  /* 0x0000002f0c187223 */ /* 0x000fe20000000018 */
[CC--:B------:R-:W-:Y:S01]  /*12f0*/  FFMA R11, R16.reuse, R52.reuse, R41 ;  /* 0x00000034100b7223 */ /* 0x0c0fe20000000029 */
[-C--:B------:R-:W-:Y:S01]  /*1300*/  FFMA R56, R16, R53.reuse, R40 ;  /* 0x0000003510387223 */ /* 0x080fe20000000028 */
[C---:B------:R-:W-:Y:S01]  /*1310*/  FFMA R27, R12.reuse, R52, R27 ;  /* 0x000000340c1b7223 */ /* 0x040fe2000000001b */
[C---:B------:R-:W-:Y:S01]  /*1320*/  FFMA R26, R12.reuse, R53, R26 ;  /* 0x000000350c1a7223 */ /* 0x040fe2000000001a */
[----:B------:R-:W-:Y:S01]  /*1330*/  FFMA R54, R12, R54, R25 ;  /* 0x000000360c367223 */ /* 0x000fe20000000019 */
[-C--:B------:R-:W-:Y:S01]  /*1340*/  FFMA R16, R16, R55.reuse, R36 ;  /* 0x0000003710107223 */ /* 0x080fe20000000024 */
[----:B------:R-:W-:Y:S01]  /*1350*/  FFMA R12, R12, R55, R10 ;  /* 0x000000370c0c7223 */ /* 0x000fe2000000000a */
[C---:B---3--:R-:W-:Y:S01]  /*1360*/  FFMA R49, R60.reuse, R17, R43 ;  /* 0x000000113c317223 */ /* 0x048fe2000000002b */
[----:B------:R-:W-:Y:S01]  /*1370*/  FFMA R55, R60, R13, R42 ;  /* 0x0000000d3c377223 */ /* 0x000fe2000000002a */
[----:B------:R-:W1:Y:S01]  /*1380*/  LDS.128 R36, [R7+0x40] ;  /* 0x0000400007247984 */ /* 0x000e620000000c00 */
[-C--:B------:R-:W-:Y:S01]  /*1390*/  FFMA R51, R17, R61.reuse, R8 ;  /* 0x0000003d11337223 */ /* 0x080fe20000000008 */
[----:B------:R-:W-:Y:S01]  /*13a0*/  FFMA R61, R13, R61, R50 ;  /* 0x0000003d0d3d7223 */ /* 0x000fe20000000032 */
[C---:B------:R-:W-:Y:S01]  /*13b0*/  FFMA R53, R17.reuse, R62, R9 ;  /* 0x0000003e11357223 */ /* 0x040fe20000000009 */
[----:B------:R-:W2:Y:S01]  /*13c0*/  LDS.128 R40, [R7+0x50] ;  /* 0x0000500007287984 */ /* 0x000ea20000000c00 */
[C---:B------:R-:W-:Y:S01]  /*13d0*/  FFMA R50, R17.reuse, R63, R44 ;  /* 0x0000003f11327223 */ /* 0x040fe2000000002c */
[C---:B----4-:R-:W-:Y:S01]  /*13e0*/  FFMA R59, R28.reuse, R17, R11 ;  /* 0x000000111c3b7223 */ /* 0x050fe2000000000b */
[C---:B------:R-:W-:Y:S01]  /*13f0*/  FFMA R56, R17.reuse, R29, R56 ;  /* 0x0000001d11387223 */ /* 0x040fe20000000038 */
[C---:B------:R-:W-:Y:S01]  /*1400*/  FFMA R65, R17.reuse, R30, R45 ;  /* 0x0000001e11417223 */ /* 0x040fe2000000002d */
[----:B------:R-:W-:Y:S01]  /*1410*/  FFMA R16, R17, R31, R16 ;  /* 0x0000001f11107223 */ /* 0x000fe20000000010 */
[C---:B------:R-:W-:Y:S01]  /*1420*/  FFMA R57, R13.reuse, R62, R46 ;  /* 0x0000003e0d397223 */ /* 0x040fe2000000002e */
[C---:B------:R-:W-:Y:S01]  /*1430*/  FFMA R63, R13.reuse, R63, R24 ;  /* 0x0000003f0d3f7223 */ /* 0x040fe20000000018 */
[----:B------:R-:W-:Y:S01]  /*1440*/  FFMA R17, R28, R13, R27 ;  /* 0x0000000d1c117223 */ /* 0x000fe2000000001b */
[C---:B------:R-:W-:Y:S01]  /*1450*/  FFMA R67, R13.reuse, R29, R26 ;  /* 0x0000001d0d437223 */ /* 0x040fe2000000001a */
[----:B------:R-:W-:Y:S01]  /*1460*/  LDS.128 R44, [R7+0x60] ;  /* 0x00006000072c7984 */ /* 0x000fe20000000c00 */
[C---:B------:R-:W-:Y:S01]  /*1470*/  FFMA R69, R13.reuse, R30, R54 ;  /* 0x0000001e0d457223 */ /* 0x040fe20000000036 */
[----:B------:R-:W-:Y:S01]  /*1480*/  FFMA R12, R13, R31, R12 ;  /* 0x0000001f0d0c7223 */ /* 0x000fe2000000000c */
[C---:B-----5:R-:W-:Y:S01]  /*1490*/  FFMA R49, R20.reuse, R18, R49 ;  /* 0x0000001214317223 */ /* 0x060fe20000000031 */
[----:B------:R-:W3:Y:S01]  /*14a0*/  LDS.128 R24, [R48+-0x3ff0] ;  /* 0xffc0100030187984 */ /* 0x000ee20000000c00 */
[----:B------:R-:W-:Y:S01]  /*14b0*/  FFMA R54, R20, R14, R55 ;  /* 0x0000000e14367223 */ /* 0x000fe20000000037 */
[-C--:B------:R-:W-:Y:S01]  /*14c0*/  FFMA R52, R18, R21.reuse, R51 ;  /* 0x0000001512347223 */ /* 0x080fe20000000033 */
[----:B------:R-:W-:Y:S01]  /*14d0*/  FFMA R58, R14, R21, R61 ;  /* 0x000000150e3a7223 */ /* 0x000fe2000000003d */
[----:B------:R4:W5:Y:S01]  /*14e0*/  LDS.128 R8, [R48+0x10] ;  /* 0x0000100030087984 */ /* 0x0009620000000c00 */
[-C--:B------:R-:W-:Y:S01]  /*14f0*/  FFMA R53, R18, R22.reuse, R53 ;  /* 0x0000001612357223 */ /* 0x080fe20000000035 */
[----:B------:R-:W-:Y:S01]  /*1500*/  FFMA R57, R14, R22, R57 ;  /* 0x000000160e397223 */ /* 0x000fe20000000039 */
[-C--:B------:R-:W-:Y:S01]  /*1510*/  FFMA R50, R18, R23.reuse, R50 ;  /* 0x0000001712327223 */ /* 0x080fe20000000032 */
[----:B------:R-:W5:Y:S01]  /*1520*/  LDS.128 R28, [R7+0x70] ;  /* 0x00007000071c7984 */ /* 0x000f620000000c00 */
[----:B------:R-:W-:Y:S01]  /*1530*/  FFMA R60, R14, R23, R63 ;  /* 0x000000170e3c7223 */ /* 0x000fe2000000003f */
[----:B0-----:R-:W-:Y:S01]  /*1540*/  FFMA R59, R32, R18, R59 ;  /* 0x00000012203b7223 */ /* 0x001fe2000000003b */
[C---:B------:R-:W-:Y:S01]  /*1550*/  FFMA R56, R18.reuse, R33, R56 ;  /* 0x0000002112387223 */ /* 0x040fe20000000038 */
[C---:B------:R-:W-:Y:S01]  /*1560*/  FFMA R65, R18.reuse, R34, R65 ;  /* 0x0000002212417223 */ /* 0x040fe20000000041 */
[----:B------:R-:W-:Y:S01]  /*1570*/  FFMA R16, R18, R35, R16 ;  /* 0x0000002312107223 */ /* 0x000fe20000000010 */
[----:B------:R-:W-:Y:S01]  /*1580*/  FFMA R17, R32, R14, R17 ;  /* 0x0000000e20117223 */ /* 0x000fe20000000011 */
[----:B------:R-:W0:Y:S01]  /*1590*/  LDS.128 R20, [R7+0x80] ;  /* 0x0000800007147984 */ /* 0x000e220000000c00 */
[C---:B------:R-:W-:Y:S01]  /*15a0*/  FFMA R18, R14.reuse, R33, R67 ;  /* 0x000000210e127223 */ /* 0x040fe20000000043 */
[C---:B------:R-:W-:Y:S01]  /*15b0*/  FFMA R69, R14.reuse, R34, R69 ;  /* 0x000000220e457223 */ /* 0x040fe20000000045 */
[----:B------:R-:W-:Y:S01]  /*15c0*/  FFMA R12, R14, R35, R12 ;  /* 0x000000230e0c7223 */ /* 0x000fe2000000000c */
[----:B----4-:R-:W-:Y:S01]  /*15d0*/  IADD3 R48, PT, PT, R48, 0x20, RZ ;  /* 0x0000002030307810 */ /* 0x010fe20007ffe0ff */
[----:B------:R-:W4:Y:S01]  /*15e0*/  LDS.128 R32, [R7+0x90] ;  /* 0x0000900007207984 */ /* 0x000f220000000c00 */
[C---:B-1----:R-:W-:Y:S01]  /*15f0*/  FFMA R49, R36.reuse, R19, R49 ;  /* 0x0000001324317223 */ /* 0x042fe20000000031 */
[----:B------:R-:W-:Y:S01]  /*1600*/  FFMA R13, R36, R15, R54 ;  /* 0x0000000f240d7223 */ /* 0x000fe20000000036 */
[-C--:B------:R-:W-:Y:S01]  /*1610*/  FFMA R52, R19, R37.reuse, R52 ;  /* 0x0000002513347223 */ /* 0x080fe20000000034 */
[----:B------:R-:W-:Y:S01]  /*1620*/  FFMA R58, R15, R37, R58 ;  /* 0x000000250f3a7223 */ /* 0x000fe2000000003a */
[-C--:B------:R-:W-:Y:S01]  /*1630*/  FFMA R53, R19, R38.reuse, R53 ;  /* 0x0000002613357223 */ /* 0x080fe20000000035 */
[----:B------:R-:W-:Y:S01]  /*1640*/  FFMA R57, R15, R38, R57 ;  /* 0x000000260f397223 */ /* 0x000fe20000000039 */
[-C--:B------:R-:W-:Y:S01]  /*1650*/  FFMA R50, R19, R39.reuse, R50 ;  /* 0x0000002713327223 */ /* 0x080fe20000000032 */
[----:B------:R-:W-:Y:S01]  /*1660*/  FFMA R60, R15, R39, R60 ;  /* 0x000000270f3c7223 */ /* 0x000fe2000000003c */
[C---:B--2---:R-:W-:Y:S01]  /*1670*/  FFMA R59, R40.reuse, R19, R59 ;  /* 0x00000013283b7223 */ /* 0x044fe2000000003b */
[----:B------:R-:W-:Y:S01]  /*1680*/  FFMA R51, R40, R15, R17 ;  /* 0x0000000f28337223 */ /* 0x000fe20000000011 */
[C---:B------:R-:W-:Y:S01]  /*1690*/  FFMA R56, R19.reuse, R41, R56 ;  /* 0x0000002913387223 */ /* 0x040fe20000000038 */
[CC--:B------:R-:W-:Y:S01]  /*16a0*/  FFMA R65, R19.reuse, R42.reuse, R65 ;  /* 0x0000002a13417223 */ /* 0x0c0fe20000000041 */
[----:B------:R-:W-:Y:S01]  /*16b0*/  FFMA R54, R19, R43, R16 ;  /* 0x0000002b13367223 */ /* 0x000fe20000000010 */
[----:B------:R-:W1:Y:S01]  /*16c0*/  LDS.128 R36, [R7+0xa0] ;  /* 0x0000a00007247984 */ /* 0x000e620000000c00 */
[C---:B------:R-:W-:Y:S01]  /*16d0*/  FFMA R40, R15.reuse, R41, R18 ;  /* 0x000000290f287223 */ /* 0x040fe20000000012 */
[C---:B------:R-:W-:Y:S01]  /*16e0*/  FFMA R69, R15.reuse, R42, R69 ;  /* 0x0000002a0f457223 */ /* 0x040fe20000000045 */
[----:B------:R-:W-:Y:S01]  /*16f0*/  FFMA R42, R15, R43, R12 ;  /* 0x0000002b0f2a7223 */ /* 0x000fe2000000000c */
[----:B------:R-:W2:Y:S01]  /*1700*/  LDS.128 R16, [R7+0xb0] ;  /* 0x0000b00007107984 */ /* 0x000ea20000000c00 */
[C---:B---3--:R-:W-:Y:S01]  /*1710*/  FFMA R49, R24.reuse, R44, R49 ;  /* 0x0000002c18317223 */ /* 0x048fe20000000031 */
[C---:B------:R-:W-:Y:S01]  /*1720*/  FFMA R52, R24.reuse, R45, R52 ;  /* 0x0000002d18347223 */ /* 0x040fe20000000034 */
[C---:B------:R-:W-:Y:S01]  /*1730*/  FFMA R53, R24.reuse, R46, R53 ;  /* 0x0000002e18357223 */ /* 0x040fe20000000035 */
[----:B------:R-:W-:Y:S01]  /*1740*/  FFMA R50, R24, R47, R50 ;  /* 0x0000002f18327223 */ /* 0x000fe20000000032 */
[C---:B-----5:R-:W-:Y:S01]  /*1750*/  FFMA R44, R8.reuse, R44, R13 ;  /* 0x0000002c082c7223 */ /* 0x060fe2000000000d */
[C---:B------:R-:W-:Y:S01]  /*1760*/  FFMA R58, R8.reuse, R45, R58 ;  /* 0x0000002d083a7223 */ /* 0x040fe2000000003a */
[----:B------:R-:W3:Y:S01]  /*1770*/  LDS.128 R12, [R7+0xc0] ;  /* 0x0000c000070c7984 */ /* 0x000ee20000000c00 */
[----:B------:R-:W-:Y:S01]  /*1780*/  FFMA R57, R8, R46, R57 ;  /* 0x0000002e08397223 */ /* 0x000fe20000000039 */
[C---:B------:R-:W-:Y:S01]  /*1790*/  FFMA R59, R24.reuse, R28, R59 ;  /* 0x0000001c183b7223 */ /* 0x040fe2000000003b */
[C---:B------:R-:W-:Y:S01]  /*17a0*/  FFMA R56, R24.reuse, R29, R56 ;  /* 0x0000001d18387223 */ /* 0x040fe20000000038 */
[C---:B------:R-:W-:Y:S01]  /*17b0*/  FFMA R65, R24.reuse, R30, R65 ;  /* 0x0000001e18417223 */ /* 0x040fe20000000041 */
[----:B------:R-:W-:Y:S01]  /*17c0*/  FFMA R54, R24, R31, R54 ;  /* 0x0000001f18367223 */ /* 0x000fe20000000036 */
[C---:B------:R-:W-:Y:S01]  /*17d0*/  FFMA R51, R8.reuse, R28, R51 ;  /* 0x0000001c08337223 */ /* 0x040fe20000000033 */
[C---:B------:R-:W-:Y:S01]  /*17e0*/  FFMA R40, R8.reuse, R29, R40 ;  /* 0x0000001d08287223 */ /* 0x040fe20000000028 */
[C---:B------:R-:W-:Y:S01]  /*17f0*/  FFMA R69, R8.reuse, R30, R69 ;  /* 0x0000001e08457223 */ /* 0x040fe20000000045 */
[C---:B------:R-:W-:Y:S01]  /*1800*/  FFMA R42, R8.reuse, R31, R42 ;  /* 0x0000001f082a7223 */ /* 0x040fe2000000002a */
[----:B------:R-:W-:Y:S01]  /*1810*/  FFMA R60, R8, R47, R60 ;  /* 0x0000002f083c7223 */ /* 0x000fe2000000003c */
[----:B------:R5:W3:Y:S01]  /*1820*/  LDS.128 R28, [R7+0xd0] ;  /* 0x0000d000071c7984 */ /* 0x000ae20000000c00 */
[----:B0-----:R-:W-:Y:S01]  /*1830*/  FFMA R41, R25, R21, R52 ;  /* 0x0000001519297223 */ /* 0x001fe20000000034 */
[C---:B------:R-:W-:Y:S01]  /*1840*/  FFMA R43, R20.reuse, R25, R49 ;  /* 0x00000019142b7223 */ /* 0x040fe20000000031 */
[----:B------:R-:W-:Y:S01]  /*1850*/  FFMA R21, R9, R21, R58 ;  /* 0x0000001509157223 */ /* 0x000fe2000000003a */
[-C--:B------:R-:W-:Y:S01]  /*1860*/  FFMA R53, R25, R22.reuse, R53 ;  /* 0x0000001619357223 */ /* 0x080fe20000000035 */
[----:B------:R-:W-:Y:S01]  /*1870*/  FFMA R57, R9, R22, R57 ;  /* 0x0000001609397223 */ /* 0x000fe20000000039 */
[----:B------:R-:W-:Y:S01]  /*1880*/  FFMA R45, R20, R9, R44 ;  /* 0x00000009142d7223 */ /* 0x000fe2000000002c */
[-C--:B------:R-:W-:Y:S01]  /*1890*/  FFMA R50, R25, R23.reuse, R50 ;  /* 0x0000001719327223 */ /* 0x080fe20000000032 */
[----:B------:R-:W-:Y:S01]  /*18a0*/  FFMA R24, R9, R23, R60 ;  /* 0x0000001709187223 */ /* 0x000fe2000000003c */
[C---:B----4-:R-:W-:Y:S01]  /*18b0*/  FFMA R59, R32.reuse, R25, R59 ;  /* 0x00000019203b7223 */ /* 0x050fe2000000003b */
[C---:B------:R-:W-:Y:S01]  /*18c0*/  FFMA R56, R25.reuse, R33, R56 ;  /* 0x0000002119387223 */ /* 0x040fe20000000038 */
[CC--:B------:R-:W-:Y:S01]  /*18d0*/  FFMA R65, R25.reuse, R34.reuse, R65 ;  /* 0x0000002219417223 */ /* 0x0c0fe20000000041 */
[----:B------:R-:W-:Y:S01]  /*18e0*/  FFMA R54, R25, R35, R54 ;  /* 0x0000002319367223 */ /* 0x000fe20000000036 */
[----:B------:R-:W-:Y:S01]  /*18f0*/  FFMA R51, R32, R9, R51 ;  /* 0x0000000920337223 */ /* 0x000fe20000000033 */
[C---:B------:R-:W-:Y:S01]  /*1900*/  FFMA R23, R9.reuse, R33, R40 ;  /* 0x0000002109177223 */ /* 0x040fe20000000028 */
[C---:B------:R-:W-:Y:S01]  /*1910*/  FFMA R25, R9.reuse, R34, R69 ;  /* 0x0000002209197223 */ /* 0x040fe20000000045 */
[----:B------:R-:W-:Y:S01]  /*1920*/  FFMA R42, R9, R35, R42 ;  /* 0x00000023092a7223 */ /* 0x000fe2000000002a */
[----:B-----5:R-:W-:Y:S01]  /*1930*/  IADD3 R7, PT, PT, R7, 0x100, RZ ;  /* 0x0000010007077810 */ /* 0x020fe20007ffe0ff */
[----:B-1----:R-:W-:Y:S01]  /*1940*/  FFMA R43, R36, R26, R43 ;  /* 0x0000001a242b7223 */ /* 0x002fe2000000002b */
[-C--:B------:R-:W-:Y:S01]  /*1950*/  FFMA R34, R26, R37.reuse, R41 ;  /* 0x000000251a227223 */ /* 0x080fe20000000029 */
[----:B------:R-:W-:Y:S01]  /*1960*/  FFMA R32, R10, R37, R21 ;  /* 0x000000250a207223 */ /* 0x000fe20000000015 */
[-C--:B------:R-:W-:Y:S01]  /*1970*/  FFMA R9, R26, R38.reuse, R53 ;  /* 0x000000261a097223 */ /* 0x080fe20000000035 */
[----:B------:R-:W-:Y:S01]  /*1980*/  FFMA R33, R10, R38, R57 ;  /* 0x000000260a217223 */ /* 0x000fe20000000039 */
[----:B------:R-:W-:Y:S01]  /*1990*/  FFMA R36, R36, R10, R45 ;  /* 0x0000000a24247223 */ /* 0x000fe2000000002d */
[----:B------:R-:W-:Y:S01]  /*19a0*/  FFMA R38, R26, R39, R50 ;  /* 0x000000271a267223 */ /* 0x000fe20000000032 */
[----:B--2---:R-:W-:Y:S01]  /*19b0*/  FFMA R41, R16, R26, R59 ;  /* 0x0000001a10297223 */ /* 0x004fe2000000003b */
[C---:B------:R-:W-:Y:S01]  /*19c0*/  FFMA R40, R26.reuse, R17, R56 ;  /* 0x000000111a287223 */ /* 0x040fe20000000038 */
[----:B------:R-:W-:Y:S01]  /*19d0*/  FFMA R37, R26, R18, R65 ;  /* 0x000000121a257223 */ /* 0x000fe20000000041 */
[----:B------:R-:W-:Y:S01]  /*19e0*/  FFMA R24, R10, R39, R24 ;  /* 0x000000270a187223 */ /* 0x000fe20000000018 */
[----:B------:R-:W-:Y:S01]  /*19f0*/  FFMA R26, R26, R19, R54 ;  /* 0x000000131a1a7223 */ /* 0x000fe20000000036 */
[----:B------:R-:W-:Y:S01]  /*1a00*/  FFMA R21, R16, R10, R51 ;  /* 0x0000000a10157223 */ /* 0x000fe20000000033 */
[C---:B------:R-:W-:Y:S01]  /*1a10*/  FFMA R8, R10.reuse, R17, R23 ;  /* 0x000000110a087223 */ /* 0x040fe20000000017 */
[C---:B------:R-:W-:Y:S01]  /*1a20*/  FFMA R25, R10.reuse, R18, R25 ;  /* 0x000000120a197223 */ /* 0x040fe20000000019 */
[----:B------:R-:W-:Y:S01]  /*1a30*/  FFMA R10, R10, R19, R42 ;  /* 0x000000130a0a7223 */ /* 0x000fe2000000002a */
[C---:B---3--:R-:W-:Y:S01]  /*1a40*/  FFMA R35, R12.reuse, R11, R36 ;  /* 0x0000000b0c237223 */ /* 0x048fe20000000024 */
[----:B------:R-:W-:Y:S01]  /*1a50*/  FFMA R43, R12, R27, R43 ;  /* 0x0000001b0c2b7223 */ /* 0x000fe2000000002b */
[C---:B------:R-:W-:Y:S01]  /*1a60*/  FFMA R34, R27.reuse, R13, R34 ;  /* 0x0000000d1b227223 */ /* 0x040fe20000000022 */
[C---:B------:R-:W-:Y:S01]  /*1a70*/  FFMA R39, R27.reuse, R14, R9 ;  /* 0x0000000e1b277223 */ /* 0x040fe20000000009 */
[----:B------:R-:W-:Y:S01]  /*1a80*/  FFMA R38, R27, R15, R38 ;  /* 0x0000000f1b267223 */ /* 0x000fe20000000026 */
[----:B------:R-:W-:Y:S01]  /*1a90*/  FFMA R32, R11, R13, R32 ;  /* 0x0000000d0b207223 */ /* 0x000fe20000000020 */
[C---:B------:R-:W-:Y:S01]  /*1aa0*/  FFMA R41, R28.reuse, R27, R41 ;  /* 0x0000001b1c297223 */ /* 0x040fe20000000029 */
[C---:B------:R-:W-:Y:S01]  /*1ab0*/  FFMA R40, R27.reuse, R29, R40 ;  /* 0x0000001d1b287223 */ /* 0x040fe20000000028 */
[C---:B------:R-:W-:Y:S01]  /*1ac0*/  FFMA R37, R27.reuse, R30, R37 ;  /* 0x0000001e1b257223 */ /* 0x040fe20000000025 */
[----:B------:R-:W-:Y:S01]  /*1ad0*/  FFMA R36, R27, R31, R26 ;  /* 0x0000001f1b247223 */ /* 0x000fe2000000001a */
[C---:B------:R-:W-:Y:S01]  /*1ae0*/  FFMA R33, R11.reuse, R14, R33 ;  /* 0x0000000e0b217223 */ /* 0x040fe20000000021 */
[C---:B------:R-:W-:Y:S01]  /*1af0*/  FFMA R24, R11.reuse, R15, R24 ;  /* 0x0000000f0b187223 */ /* 0x040fe20000000018 */
[----:B------:R-:W-:Y:S01]  /*1b00*/  FFMA R27, R28, R11, R21 ;  /* 0x0000000b1c1b7223 */ /* 0x000fe20000000015 */
[C---:B------:R-:W-:Y:S01]  /*1b10*/  FFMA R26, R11.reuse, R29, R8 ;  /* 0x0000001d0b1a7223 */ /* 0x040fe20000000008 */
[C---:B------:R-:W-:Y:S01]  /*1b20*/  FFMA R25, R11.reuse, R30, R25 ;  /* 0x0000001e0b197223 */ /* 0x040fe20000000019 */
[----:B------:R-:W-:Y:S01]  /*1b30*/  FFMA R10, R11, R31, R10 ;  /* 0x0000001f0b0a7223 */ /* 0x000fe2000000000a */
[----:B------:R-:W-:Y:S06]  /*1b40*/  BRA.U UP0, `(.L_x_2) ;  /* 0xfffffff5009c7547 */ /* 0x000fec000b83ffff */
[----:B------:R-:W-:Y:S05]  /*1b50*/  @P0 BRA `(.L_x_3) ;  /* 0xfffffff400800947 */ /* 0x000fea000383ffff */
[----:B------:R-:W0:Y:S01]  /*1b60*/  LDC.64 R6, c[0x0][0x398] ;  /* 0x0000e600ff067b82 */ /* 0x000e220000000a00 */
[----:B------:R-:W-:-:S04]  /*1b70*/  SHF.L.U32 R5, R3, 0x5, RZ ;  /* 0x0000000503057819 */ /* 0x000fc800000006ff */
[----:B------:R-:W-:-:S03]  /*1b80*/  LOP3.LUT R5, R5, R0, RZ, 0xfc, !PT ;  /* 0x0000000005057212 */ /* 0x000fc600078efcff */
[----:B------:R-:W1:Y:S02]  /*1b90*/  LDC.64 R8, c[0x0][0x390] ;  /* 0x0000e400ff087b82 */ /* 0x000e640000000a00 */
[----:B0-----:R-:W-:-:S05]  /*1ba0*/  IMAD.WIDE.U32 R6, R5, 0x4, R6 ;  /* 0x0000000405067825 */ /* 0x001fca00078e0006 */
[----:B------:R-:W2:Y:S04]  /*1bb0*/  LDG.E.CONSTANT R5, desc[UR12][R6.64+0x40] ;  /* 0x0000400c06057981 */ /* 0x000ea8000c1e9900 */
[----:B------:R-:W3:Y:S01]  /*1bc0*/  LDG.E.CONSTANT R11, desc[UR12][R6.64] ;  /* 0x0000000c060b7981 */ /* 0x000ee2000c1e9900 */
[----:B------:R-:W-:-:S05]  /*1bd0*/  LEA R3, R3, R0, 0x5 ;  /* 0x0000000003037211 */ /* 0x000fca00078e28ff */
[----:B------:R-:W-:-:S04]  /*1be0*/  IMAD R3, R3, 0xc4, R2 ;  /* 0x000000c403037824 */ /* 0x000fc800078e0202 */
[----:B------:R-:W-:-:S05]  /*1bf0*/  IMAD R3, R4, 0xe, R3 ;  /* 0x0000000e04037824 */ /* 0x000fca00078e0203 */
[----:B------:R-:W-:-:S05]  /*1c00*/  SHF.L.U32 R3, R3, 0x2, RZ ;  /* 0x0000000203037819 */ /* 0x000fca00000006ff */
[----:B-1----:R-:W-:-:S04]  /*1c10*/  IMAD.WIDE.U32 R2, R3, 0x4, R8 ;  /* 0x0000000403027825 */ /* 0x002fc800078e0008 */
[--C-:B--2---:R-:W-:Y:S01]  /*1c20*/  FADD R32, R32, R5.reuse ;  /* 0x0000000520207221 */ /* 0x104fe20000000000 */
[--C-:B------:R-:W-:Y:S01]  /*1c30*/  FADD R35, R35, R5.reuse ;  /* 0x0000000523237221 */ /* 0x100fe20000000000 */
[--C-:B------:R-:W-:Y:S01]  /*1c40*/  FADD R33, R33, R5.reuse ;  /* 0x0000000521217221 */ /* 0x100fe20000000000 */
[----:B------:R-:W-:Y:S01]  /*1c50*/  FADD R24, R24, R5 ;  /* 0x0000000518187221 */ /* 0x000fe20000000000 */
[--C-:B---3--:R-:W-:Y:S01]  /*1c60*/  FADD R34, R34, R11.reuse ;  /* 0x0000000b22227221 */ /* 0x108fe20000000000 */
[----:B------:R-:W-:Y:S01]  /*1c70*/  FADD R38, R38, R11 ;  /* 0x0000000b26267221 */ /* 0x000fe20000000000 */
[--C-:B------:R-:W-:Y:S01]  /*1c80*/  FADD R27, R27, R5.reuse ;  /* 0x000000051b1b7221 */ /* 0x100fe20000000000 */
[--C-:B------:R-:W-:Y:S01]  /*1c90*/  FADD R26, R26, R5.reuse ;  /* 0x000000051a1a7221 */ /* 0x100fe20000000000 */
[--C-:B------:R-:W-:Y:S01]  /*1ca0*/  FADD R25, R25, R5.reuse ;  /* 0x0000000519197221 */ /* 0x100fe20000000000 */
[----:B------:R-:W-:Y:S01]  /*1cb0*/  FADD R10, R10, R5 ;  /* 0x000000050a0a7221 */ /* 0x000fe20000000000 */
[----:B------:R-:W-:Y:S01]  /*1cc0*/  FMNMX R5, RZ, R34, !PT ;  /* 0x00000022ff057209 */ /* 0x000fe20007800000 */
[--C-:B------:R-:W-:Y:S01]  /*1cd0*/  FADD R43, R43, R11.reuse ;  /* 0x0000000b2b2b7221 */ /* 0x100fe20000000000 */
[----:B------:R-:W-:Y:S01]  /*1ce0*/  FMNMX R7, RZ, R38, !PT ;  /* 0x00000026ff077209 */ /* 0x000fe20007800000 */
[--C-:B------:R-:W-:Y:S01]  /*1cf0*/  FADD R39, R39, R11.reuse ;  /* 0x0000000b27277221 */ /* 0x100fe20000000000 */
[----:B------:R-:W-:Y:S01]  /*1d00*/  FMNMX R9, RZ, R32, !PT ;  /* 0x00000020ff097209 */ /* 0x000fe20007800000 */
[--C-:B------:R-:W-:Y:S01]  /*1d10*/  FADD R41, R41, R11.reuse ;  /* 0x0000000b29297221 */ /* 0x100fe20000000000 */
[--C-:B------:R-:W-:Y:S01]  /*1d20*/  FADD R40, R40, R11.reuse ;  /* 0x0000000b28287221 */ /* 0x100fe20000000000 */
[--C-:B------:R-:W-:Y:S01]  /*1d30*/  FADD R37, R37, R11.reuse ;  /* 0x0000000b25257221 */ /* 0x100fe20000000000 */
[----:B------:R-:W-:Y:S01]  /*1d40*/  FADD R36, R36, R11 ;  /* 0x0000000b24247221 */ /* 0x000fe20000000000 */
[----:B------:R0:W-:Y:S01]  /*1d50*/  STG.E desc[UR12][R2.64+0x4], R5 ;  /* 0x0000040502007986 */ /* 0x0001e2000c10190c */
[----:B------:R-:W-:-:S02]  /*1d60*/  FMNMX R43, RZ, R43, !PT ;  /* 0x0000002bff2b7209 */ /* 0x000fc40007800000 */
[----:B------:R-:W-:Y:S01]  /*1d70*/  FMNMX R39, RZ, R39, !PT ;  /* 0x00000027ff277209 */ /* 0x000fe20007800000 */
[----:B------:R1:W-:Y:S01]  /*1d80*/  STG.E desc[UR12][R2.64+0xc], R7 ;  /* 0x00000c0702007986 */ /* 0x0003e2000c10190c */
[----:B------:R-:W-:Y:S02]  /*1d90*/  FMNMX R35, RZ, R35, !PT ;  /* 0x00000023ff237209 */ /* 0x000fe40007800000 */
[----:B------:R-:W-:Y:S01]  /*1da0*/  FMNMX R33, RZ, R33, !PT ;  /* 0x00000021ff217209 */ /* 0x000fe20007800000 */
[----:B------:R2:W-:Y:S01]  /*1db0*/  STG.E desc[UR12][R2.64+0xc404], R9 ;  /* 0x00c4040902007986 */ /* 0x0005e2000c10190c */
[----:B------:R-:W-:Y:S02]  /*1dc0*/  FMNMX R11, RZ, R24, !PT ;  /* 0x00000018ff0b7209 */ /* 0x000fe40007800000 */
[----:B------:R-:W-:Y:S01]  /*1dd0*/  FMNMX R41, RZ, R41, !PT ;  /* 0x00000029ff297209 */ /* 0x000fe20007800000 */
[----:B------:R-:W-:Y:S01]  /*1de0*/  STG.E desc[UR12][R2.64], R43 ;  /* 0x0000002b02007986 */ /* 0x000fe2000c10190c */
[----:B------:R-:W-:-:S02]  /*1df0*/  FMNMX R13, RZ, R40, !PT ;  /* 0x00000028ff0d7209 */ /* 0x000fc40007800000 */
[----:B------:R-:W-:Y:S01]  /*1e00*/  FMNMX R37, RZ, R37, !PT ;  /* 0x00000025ff257209 */ /* 0x000fe20007800000 */
[----:B------:R-:W-:Y:S01]  /*1e10*/  STG.E desc[UR12][R2.64+0x8], R39 ;  /* 0x0000082702007986 */ /* 0x000fe2000c10190c */
[----:B0-----:R-:W-:Y:S02]  /*1e20*/  FMNMX R5, RZ, R36, !PT ;  /* 0x00000024ff057209 */ /* 0x001fe40007800000 */
[----:B------:R-:W-:Y:S01]  /*1e30*/  FMNMX R27, RZ, R27, !PT ;  /* 0x0000001bff1b7209 */ /* 0x000fe20007800000 */
[----:B------:R-:W-:Y:S01]  /*1e40*/  STG.E desc[UR12][R2.64+0xc400], R35 ;  /* 0x00c4002302007986 */ /* 0x000fe2000c10190c */
[----:B-1----:R-:W-:Y:S02]  /*1e50*/  FMNMX R7, RZ, R26, !PT ;  /* 0x0000001aff077209 */ /* 0x002fe40007800000 */
[----:B------:R-:W-:Y:S01]  /*1e60*/  FMNMX R25, RZ, R25, !PT ;  /* 0x00000019ff197209 */ /* 0x000fe20007800000 */
[----:B------:R-:W-:Y:S01]  /*1e70*/  STG.E desc[UR12][R2.64+0xc408], R33 ;  /* 0x00c4082102007986 */ /* 0x000fe2000c10190c */
[----:B--2---:R-:W-:-:S03]  /*1e80*/  FMNMX R9, RZ, R10, !PT ;  /* 0x0000000aff097209 */ /* 0x004fc60007800000 */
[----:B------:R-:W-:Y:S04]  /*1e90*/  STG.E desc[UR12][R2.64+0xc40c], R11 ;  /* 0x00c40c0b02007986 */ /* 0x000fe8000c10190c */
[----:B------:R-:W-:Y:S04]  /*1ea0*/  STG.E desc[UR12][R2.64+0x70], R41 ;  /* 0x0000702902007986 */ /* 0x000fe8000c10190c */
[----:B------:R-:W-:Y:S04]  /*1eb0*/  STG.E desc[UR12][R2.64+0x74], R13 ;  /* 0x0000740d02007986 */ /* 0x000fe8000c10190c */
[----:B------:R-:W-:Y:S04]  /*1ec0*/  STG.E desc[UR12][R2.64+0x78], R37 ;  /* 0x0000782502007986 */ /* 0x000fe8000c10190c */
[----:B------:R-:W-:Y:S04]  /*1ed0*/  STG.E desc[UR12][R2.64+0x7c], R5 ;  /* 0x00007c0502007986 */ /* 0x000fe8000c10190c */
[----:B------:R-:W-:Y:S04]  /*1ee0*/  STG.E desc[UR12][R2.64+0xc470], R27 ;  /* 0x00c4701b02007986 */ /* 0x000fe8000c10190c */
[----:B------:R-:W-:Y:S04]  /*1ef0*/  STG.E desc[UR12][R2.64+0xc474], R7 ;  /* 0x00c4740702007986 */ /* 0x000fe8000c10190c */
[----:B------:R-:W-:Y:S04]  /*1f00*/  STG.E desc[UR12][R2.64+0xc478], R25 ;  /* 0x00c4781902007986 */ /* 0x000fe8000c10190c */
[----:B------:R-:W-:Y:S01]  /*1f10*/  STG.E desc[UR12][R2.64+0xc47c], R9 ;  /* 0x00c47c0902007986 */ /* 0x000fe2000c10190c */
[----:B------:R-:W-:Y:S05]  /*1f20*/  EXIT ;  /* 0x000000000000794d */ /* 0x000fea0003800000 */
.L_x_4:
[----:B------:R-:W-:-:S00]  /*1f30*/  BRA `(.L_x_4) ;  /* 0xfffffffc00fc7947 */ /* 0x000fc0000383ffff */
[----:B------:R-:W-:-:S00]  /*1f40*/  NOP ;  /* 0x0000000000007918 */ /* 0x000fc00000000000 */
        /* <DEDUP_REMOVED lines=11> */
.L_x_5:


//--------------------- .nv.shared.candidate0     --------------------------
	.section	.nv.shared.candidate0,"aw",@nobits
	.sectionflags	@""
	.align	4
.nv.shared.candidate0:
	.zero		41984


//--------------------- .nv.shared.reserved.0     --------------------------
	.section	.nv.shared.reserved.0,"aw",@nobits
	.weak		__nv_reservedSMEM_offset_0_alias
	.size		__nv_reservedSMEM_offset_0_alias, 0, 64
	.other		__nv_reservedSMEM_offset_0_alias,@"STO_CUDA_RESERVED_SHARED STV_DEFAULT"
__nv_reservedSMEM_offset_0_alias:
	.zero		0
	.zero		64


//--------------------- .nv.constant0.candidate0  --------------------------
	.section	.nv.constant0.candidate0,"a",@progbits
	.sectionflags	@""
	.align	4
.nv.constant0.candidate0:
	.zero		928


//--------------------- SYMBOLS --------------------------

	.type		.nv.reservedSmem.offset0,@object
	.size		.nv.reservedSmem.offset0,0x4
	.type		.nv.reservedSmem.cap,@object
	.size		.nv.reservedSmem.cap,0x4
